// auto-generated by cutlass_sweep.gemm — config: {"arch": "sm_90", "cluster_m": 1, "cluster_n": 1, "dtype": "e4m3", "dtype_b": "e4m3", "layout": "nt", "stages": 0, "tile_k": 128, "tile_m": 256, "tile_n": 48}
#include "cutlass/cutlass.h"
#include "cutlass/gemm/collective/collective_builder.hpp"
#include "cutlass/gemm/device/gemm_universal_adapter.h"
#include "cutlass/gemm/kernel/gemm_universal.hpp"
#include "cutlass/epilogue/collective/collective_builder.hpp"

using ElemA = cutlass::float_e4m3_t;
using ElemB = cutlass::float_e4m3_t;
using ElemCD = cutlass::float_e4m3_t;
using Acc  = float;
using TileShape    = cute::Shape<cute::_256, cute::_48, cute::_128>;
using ClusterShape = cute::Shape<cute::_1, cute::_1, cute::_1>;

using CollectiveEpilogue = typename cutlass::epilogue::collective::CollectiveBuilder<
    cutlass::arch::Sm90, cutlass::arch::OpClassTensorOp,
    TileShape, ClusterShape,
    cutlass::epilogue::collective::EpilogueTileAuto,
    Acc, Acc,
    ElemCD, cutlass::layout::RowMajor, 128 / cutlass::sizeof_bits<ElemCD>::value,
    ElemCD, cutlass::layout::RowMajor, 128 / cutlass::sizeof_bits<ElemCD>::value,
    cutlass::epilogue::collective::EpilogueScheduleAuto
  >::CollectiveOp;

using CollectiveMainloop = typename cutlass::gemm::collective::CollectiveBuilder<
    cutlass::arch::Sm90, cutlass::arch::OpClassTensorOp,
    ElemA, cutlass::layout::RowMajor, 128 / cutlass::sizeof_bits<ElemA>::value,
    ElemB, cutlass::layout::ColumnMajor, 128 / cutlass::sizeof_bits<ElemB>::value,
    Acc,
    TileShape, ClusterShape,
    cutlass::gemm::collective::StageCountAutoCarveout<static_cast<int>(sizeof(typename CollectiveEpilogue::SharedStorage))>,
    cutlass::gemm::collective::KernelScheduleAuto
  >::CollectiveOp;

using GemmKernel = cutlass::gemm::kernel::GemmUniversal<
    cute::Shape<int,int,int,int>,
    CollectiveMainloop,
    CollectiveEpilogue
>;
using Gemm = cutlass::gemm::device::GemmUniversalAdapter<GemmKernel>;

// Force the device kernel symbol into the cubin without needing a host main.
auto* _anchor = &cutlass::device_kernel<GemmKernel>;


// ===== COMPILED SASS (sm_90a) =====

	.target	sm_90a

	.elftype	@"ET_EXEC"


//--------------------- .note.nv.tkinfo           --------------------------
	.section	.note.nv.tkinfo,"",@"SHT_NOTE"
	.sectionflags	@"SHF_NOTE_NV_TKINFO"
	.tkinfo
        /*0018*/ 	.word	0x00000002
        /*0030*/ 	.string	""
        /*0030*/ 	.string	"ptxas"
        /*0030*/ 	.string	"Cuda compilation tools, release 13.0, V13.0.88"
        /*0030*/ 	.string	"Build cuda_13.0.r13.0/compiler.36424714_0"
        /*0030*/ 	.string	"-arch sm_90a -m 64 "



//--------------------- .note.nv.cuinfo           --------------------------
	.section	.note.nv.cuinfo,"",@"SHT_NOTE"
	.sectionflags	@"SHF_NOTE_NV_CUINFO"
        /*0018*/ 	.short	0x0002
        /*001a*/ 	.short	0x005a
        /*001c*/ 	.short	0x0082
	.zero		2


//--------------------- .nv.info                  --------------------------
	.section	.nv.info,"",@"SHT_CUDA_INFO"
	.align	4


	//----- nvinfo : EIATTR_REGCOUNT
	.align		4
        /*0000*/ 	.byte	0x04, 0x2f
        /*0002*/ 	.short	(.L_12 - .L_11)
	.align		4
.L_11:
        /*0004*/ 	.word	index@(_ZN7cutlass13device_kernelINS_4gemm6kernel13GemmUniversalIN4cute5tupleIJiiiiEEENS1_10collective13CollectiveMmaINS1_37MainloopSm90TmaGmmaWarpSpecializedFP8ILi5ENS5_IJNS4_1CILi1EEESB_SB_EEENS1_35KernelTmaWarpSpecializedCooperativeEEENS5_IJNSA_ILi256EEENSA_ILi48EEENSA_ILi128EEEEEENS_12float_e4m3_tENS5_IJlSB_lEEESJ_SK_NS4_8TiledMMAINS4_8MMA_AtomIJNS4_4SM904GMMA30MMA_64x16x32_F32E4M3E4M3_SS_TNILNSO_7ScaleInE1ELSQ_1EEEEEENS4_6LayoutINS5_IJNSA_ILi2EEESB_SB_EEENS5_IJSB_NSA_ILi0EEESW_EEEEENS5_IJNS4_10UnderscoreESZ_SZ_EEEEENS4_13SM90_TMA_LOADENS4_14ComposedLayoutINS4_7SwizzleILi3ELi4ELi3EEENS4_18smem_ptr_flag_bitsILi8EEENST_INS5_IJNSA_ILi8EEESH_EEENS5_IJSH_SB_EEEEEEEvNS4_8identityES12_S1C_vS1D_EENS_8epilogue10collective6detail29Sm90TmaWarpSpecializedAdapterINS1G_15DefaultEpilogueISJ_SK_SK_NS1F_6thread17LinearCombinationISJ_Li1EffLNS1K_9ScaleType4KindE0ELNS_15FloatRoundStyleE2ESJ_EENS1_15EpilogueDefaultEEEEEvvEEEEvNT_6ParamsE)
        /*0008*/ 	.word	0x000000a8


	//----- nvinfo : EIATTR_FRAME_SIZE
	.align		4
.L_12:
        /*000c*/ 	.byte	0x04, 0x11
        /*000e*/ 	.short	(.L_14 - .L_13)
	.align		4
.L_13:
        /*0010*/ 	.word	index@(_ZN7cutlass13device_kernelINS_4gemm6kernel13GemmUniversalIN4cute5tupleIJiiiiEEENS1_10collective13CollectiveMmaINS1_37MainloopSm90TmaGmmaWarpSpecializedFP8ILi5ENS5_IJNS4_1CILi1EEESB_SB_EEENS1_35KernelTmaWarpSpecializedCooperativeEEENS5_IJNSA_ILi256EEENSA_ILi48EEENSA_ILi128EEEEEENS_12float_e4m3_tENS5_IJlSB_lEEESJ_SK_NS4_8TiledMMAINS4_8MMA_AtomIJNS4_4SM904GMMA30MMA_64x16x32_F32E4M3E4M3_SS_TNILNSO_7ScaleInE1ELSQ_1EEEEEENS4_6LayoutINS5_IJNSA_ILi2EEESB_SB_EEENS5_IJSB_NSA_ILi0EEESW_EEEEENS5_IJNS4_10UnderscoreESZ_SZ_EEEEENS4_13SM90_TMA_LOADENS4_14ComposedLayoutINS4_7SwizzleILi3ELi4ELi3EEENS4_18smem_ptr_flag_bitsILi8EEENST_INS5_IJNSA_ILi8EEESH_EEENS5_IJSH_SB_EEEEEEEvNS4_8identityES12_S1C_vS1D_EENS_8epilogue10collective6detail29Sm90TmaWarpSpecializedAdapterINS1G_15DefaultEpilogueISJ_SK_SK_NS1F_6thread17LinearCombinationISJ_Li1EffLNS1K_9ScaleType4KindE0ELNS_15FloatRoundStyleE2ESJ_EENS1_15EpilogueDefaultEEEEEvvEEEEvNT_6ParamsE)
        /*0014*/ 	.word	0x00000000


	//----- nvinfo : EIATTR_MIN_STACK_SIZE
	.align		4
.L_14:
        /*0018*/ 	.byte	0x04, 0x12
        /*001a*/ 	.short	(.L_16 - .L_15)
	.align		4
.L_15:
        /*001c*/ 	.word	index@(_ZN7cutlass13device_kernelINS_4gemm6kernel13GemmUniversalIN4cute5tupleIJiiiiEEENS1_10collective13CollectiveMmaINS1_37MainloopSm90TmaGmmaWarpSpecializedFP8ILi5ENS5_IJNS4_1CILi1EEESB_SB_EEENS1_35KernelTmaWarpSpecializedCooperativeEEENS5_IJNSA_ILi256EEENSA_ILi48EEENSA_ILi128EEEEEENS_12float_e4m3_tENS5_IJlSB_lEEESJ_SK_NS4_8TiledMMAINS4_8MMA_AtomIJNS4_4SM904GMMA30MMA_64x16x32_F32E4M3E4M3_SS_TNILNSO_7ScaleInE1ELSQ_1EEEEEENS4_6LayoutINS5_IJNSA_ILi2EEESB_SB_EEENS5_IJSB_NSA_ILi0EEESW_EEEEENS5_IJNS4_10UnderscoreESZ_SZ_EEEEENS4_13SM90_TMA_LOADENS4_14ComposedLayoutINS4_7SwizzleILi3ELi4ELi3EEENS4_18smem_ptr_flag_bitsILi8EEENST_INS5_IJNSA_ILi8EEESH_EEENS5_IJSH_SB_EEEEEEEvNS4_8identityES12_S1C_vS1D_EENS_8epilogue10collective6detail29Sm90TmaWarpSpecializedAdapterINS1G_15DefaultEpilogueISJ_SK_SK_NS1F_6thread17LinearCombinationISJ_Li1EffLNS1K_9ScaleType4KindE0ELNS_15FloatRoundStyleE2ESJ_EENS1_15EpilogueDefaultEEEEEvvEEEEvNT_6ParamsE)
        /*0020*/ 	.word	0x00000000
.L_16:


//--------------------- .nv.compat                --------------------------
	.section	.nv.compat,"",@"SHT_CUDA_COMPAT_INFO"
	.align	4
        /*0000*/ 	.byte	0x02, 0x09, 0x01, 0x00, 0x02, 0x02, 0x04, 0x00, 0x02, 0x05, 0x05, 0x00, 0x03, 0x07, 0x01, 0x01
        /*0010*/ 	.byte	0x02, 0x03, 0x01, 0x00, 0x02, 0x06, 0x01, 0x00, 0x04, 0x0b, 0x08, 0x00, 0x00, 0x00, 0x00, 0x00
        /*0020*/ 	.byte	0x00, 0x00, 0x00, 0x00


//--------------------- .nv.info._ZN7cutlass13device_kernelINS_4gemm6kernel13GemmUniversalIN4cute5tupleIJiiiiEEENS1_10collective13CollectiveMmaINS1_37MainloopSm90TmaGmmaWarpSpecializedFP8ILi5ENS5_IJNS4_1CILi1EEESB_SB_EEENS1_35KernelTmaWarpSpecializedCooperativeEEENS5_IJNSA_ILi256EEENSA_ILi48EEENSA_ILi128EEEEEENS_12float_e4m3_tENS5_IJlSB_lEEESJ_SK_NS4_8TiledMMAINS4_8MMA_AtomIJNS4_4SM904GMMA30MMA_64x16x32_F32E4M3E4M3_SS_TNILNSO_7ScaleInE1ELSQ_1EEEEEENS4_6LayoutINS5_IJNSA_ILi2EEESB_SB_EEENS5_IJSB_NSA_ILi0EEESW_EEEEENS5_IJNS4_10UnderscoreESZ_SZ_EEEEENS4_13SM90_TMA_LOADENS4_14ComposedLayoutINS4_7SwizzleILi3ELi4ELi3EEENS4_18smem_ptr_flag_bitsILi8EEENST_INS5_IJNSA_ILi8EEESH_EEENS5_IJSH_SB_EEEEEEEvNS4_8identityES12_S1C_vS1D_EENS_8epilogue10collective6detail29Sm90TmaWarpSpecializedAdapterINS1G_15DefaultEpilogueISJ_SK_SK_NS1F_6thread17LinearCombinationISJ_Li1EffLNS1K_9ScaleType4KindE0ELNS_15FloatRoundStyleE2ESJ_EENS1_15EpilogueDefaultEEEEEvvEEEEvNT_6ParamsE --------------------------
	.section	.nv.info._ZN7cutlass13device_kernelINS_4gemm6kernel13GemmUniversalIN4cute5tupleIJiiiiEEENS1_10collective13CollectiveMmaINS1_37MainloopSm90TmaGmmaWarpSpecializedFP8ILi5ENS5_IJNS4_1CILi1EEESB_SB_EEENS1_35KernelTmaWarpSpecializedCooperativeEEENS5_IJNSA_ILi256EEENSA_ILi48EEENSA_ILi128EEEEEENS_12float_e4m3_tENS5_IJlSB_lEEESJ_SK_NS4_8TiledMMAINS4_8MMA_AtomIJNS4_4SM904GMMA30MMA_64x16x32_F32E4M3E4M3_SS_TNILNSO_7ScaleInE1ELSQ_1EEEEEENS4_6LayoutINS5_IJNSA_ILi2EEESB_SB_EEENS5_IJSB_NSA_ILi0EEESW_EEEEENS5_IJNS4_10UnderscoreESZ_SZ_EEEEENS4_13SM90_TMA_LOADENS4_14ComposedLayoutINS4_7SwizzleILi3ELi4ELi3EEENS4_18smem_ptr_flag_bitsILi8EEENST_INS5_IJNSA_ILi8EEESH_EEENS5_IJSH_SB_EEEEEEEvNS4_8identityES12_S1C_vS1D_EENS_8epilogue10collective6detail29Sm90TmaWarpSpecializedAdapterINS1G_15DefaultEpilogueISJ_SK_SK_NS1F_6thread17LinearCombinationISJ_Li1EffLNS1K_9ScaleType4KindE0ELNS_15FloatRoundStyleE2ESJ_EENS1_15EpilogueDefaultEEEEEvvEEEEvNT_6ParamsE,"",@"SHT_CUDA_INFO"
	.sectionflags	@""
	.align	4


	//----- nvinfo : EIATTR_CUDA_API_VERSION
	.align		4
        /*0000*/ 	.byte	0x04, 0x37
        /*0002*/ 	.short	(.L_18 - .L_17)
.L_17:
        /*0004*/ 	.word	0x00000082


	//----- nvinfo : EIATTR_KPARAM_INFO
	.align		4
.L_18:
        /*0008*/ 	.byte	0x04, 0x17
        /*000a*/ 	.short	(.L_20 - .L_19)
.L_19:
        /*000c*/ 	.word	0x00000000
        /*0010*/ 	.short	0x0000
        /*0012*/ 	.short	0x0070
        /*0014*/ 	.byte	0x00, 0xf0, 0x01, 0x10


	//----- nvinfo : EIATTR_SPARSE_MMA_MASK
	.align		4
.L_20:
        /*0018*/ 	.byte	0x03, 0x50
        /*001a*/ 	.short	0x0000


	//----- nvinfo : EIATTR_MAXREG_COUNT
	.align		4
        /*001c*/ 	.byte	0x03, 0x1b
        /*001e*/ 	.short	0x00a8


	//----- nvinfo : EIATTR_NUM_BARRIERS
	.align		4
        /*0020*/ 	.byte	0x02, 0x4c
        /*0022*/ 	.byte	0x01
	.zero		1


	//----- nvinfo : EIATTR_MERCURY_ISA_VERSION
	.align		4
        /*0024*/ 	.byte	0x03, 0x5f
        /*0026*/ 	.short	0x0101


	//----- nvinfo : EIATTR_INT_WARP_WIDE_INSTR_OFFSETS
	.align		4
        /*0028*/ 	.byte	0x04, 0x31
        /*002a*/ 	.short	(.L_22 - .L_21)


	//   ....[0]....
.L_21:
        /*002c*/ 	.word	0x000003d0


	//   ....[1]....
        /*0030*/ 	.word	0x000003e0


	//   ....[2]....
        /*0034*/ 	.word	0x000004e0


	//----- nvinfo : EIATTR_COOP_GROUP_MASK_REGIDS
	.align		4
.L_22:
        /*0038*/ 	.byte	0x04, 0x29
        /*003a*/ 	.short	(.L_24 - .L_23)


	//   ....[0]....
.L_23:
        /*003c*/ 	.word	0xffffffff


	//   ....[1]....
        /*0040*/ 	.word	0xffffffff


	//   ....[2]....
        /*0044*/ 	.word	0xffffffff


	//   ....[3]....
        /*0048*/ 	.word	0xffffffff


	//   ....[4]....
        /*004c*/ 	.word	0xffffffff


	//----- nvinfo : EIATTR_COOP_GROUP_INSTR_OFFSETS
	.align		4
.L_24:
        /*0050*/ 	.byte	0x04, 0x28
        /*0052*/ 	.short	(.L_26 - .L_25)


	//   ....[0]....
.L_25:
        /*0054*/ 	.word	0x00000060


	//   ....[1]....
        /*0058*/ 	.word	0x00000070


	//   ....[2]....
        /*005c*/ 	.word	0x00000130


	//   ....[3]....
        /*0060*/ 	.word	0x000002e0


	//   ....[4]....
        /*0064*/ 	.word	0x00000fd0


	//----- nvinfo : EIATTR_REG_RECONFIG
	.align		4
.L_26:
        /*0068*/ 	.byte	0x01, 0x54
	.zero		2


	//----- nvinfo : EIATTR_MBARRIER_INSTR_OFFSETS
	.align		4
        /*006c*/ 	.byte	0x04, 0x39
        /*006e*/ 	.short	(.L_28 - .L_27)


	//   ....[0]....
.L_27:
        /*0070*/ 	.word	0x00000230
        /*0074*/ 	.word	0x000000ff
        /*0078*/ 	.word	0x00000000
        /*007c*/ 	.short	0x0100
        /*007e*/ 	.byte	0x08
	.zero		1


	//   ....[1]....
        /*0080*/ 	.word	0x00000240
        /*0084*/ 	.word	0x000000ff
        /*0088*/ 	.word	0x00000028
        /*008c*/ 	.short	0x0100
        /*008e*/ 	.byte	0x08
	.zero		1


	//   ....[2]....
        /*0090*/ 	.word	0x00000250
        /*0094*/ 	.word	0x000000ff
        /*0098*/ 	.word	0x00000008
        /*009c*/ 	.short	0x0100
        /*009e*/ 	.byte	0x08
	.zero		1


	//   ....[3]....
        /*00a0*/ 	.word	0x00000260
        /*00a4*/ 	.word	0x000000ff
        /*00a8*/ 	.word	0x00000030
        /*00ac*/ 	.short	0x0100
        /*00ae*/ 	.byte	0x08
	.zero		1


	//   ....[4]....
        /*00b0*/ 	.word	0x00000270
        /*00b4*/ 	.word	0x000000ff
        /*00b8*/ 	.word	0x00000010
        /*00bc*/ 	.short	0x0100
        /*00be*/ 	.byte	0x08
	.zero		1


	//   ....[5]....
        /*00c0*/ 	.word	0x00000280
        /*00c4*/ 	.word	0x000000ff
        /*00c8*/ 	.word	0x00000038
        /*00cc*/ 	.short	0x0100
        /*00ce*/ 	.byte	0x08
	.zero		1


	//   ....[6]....
        /*00d0*/ 	.word	0x00000290
        /*00d4*/ 	.word	0x000000ff
        /*00d8*/ 	.word	0x00000018
        /*00dc*/ 	.short	0x0100
        /*00de*/ 	.byte	0x08
	.zero		1


	//   ....[7]....
        /*00e0*/ 	.word	0x000002a0
        /*00e4*/ 	.word	0x000000ff
        /*00e8*/ 	.word	0x00000040
        /*00ec*/ 	.short	0x0100
        /*00ee*/ 	.byte	0x08
	.zero		1


	//   ....[8]....
        /*00f0*/ 	.word	0x000002b0
        /*00f4*/ 	.word	0x000000ff
        /*00f8*/ 	.word	0x00000020
        /*00fc*/ 	.short	0x0100
        /*00fe*/ 	.byte	0x08
	.zero		1


	//   ....[9]....
        /*0100*/ 	.word	0x000002c0
        /*0104*/ 	.word	0x000000ff
        /*0108*/ 	.word	0x00000048
        /*010c*/ 	.short	0x0100
        /*010e*/ 	.byte	0x08
	.zero		1


	//   ....[10]....
        /*0110*/ 	.word	0x00000540
        /*0114*/ 	.word	0x000000ff
        /*0118*/ 	.word	0x00000060
        /*011c*/ 	.short	0x0100
        /*011e*/ 	.byte	0x06
	.zero		1


	//   ....[11]....
        /*0120*/ 	.word	0x000005a0
        /*0124*/ 	.word	0x000000ff
        /*0128*/ 	.word	0x00000068
        /*012c*/ 	.short	0x0100
        /*012e*/ 	.byte	0x06
	.zero		1


	//   ....[12]....
        /*0130*/ 	.word	0x00001400
        /*0134*/ 	.word	0x000000ff
        /*0138*/ 	.word	0x00000000
        /*013c*/ 	.short	0x010a
        /*013e*/ 	.byte	0x06
	.zero		1


	//   ....[13]....
        /*0140*/ 	.word	0x00001440
        /*0144*/ 	.word	0x000000ff
        /*0148*/ 	.word	0x00000000
        /*014c*/ 	.short	0x010a
        /*014e*/ 	.byte	0x06
	.zero		1


	//   ....[14]....
        /*0150*/ 	.word	0x00002190
        /*0154*/ 	.word	0x000000ff
        /*0158*/ 	.word	0x00000000
        /*015c*/ 	.short	0x010a
        /*015e*/ 	.byte	0x0a
	.zero		1


	//   ....[15]....
        /*0160*/ 	.word	0x000021d0
        /*0164*/ 	.word	0x000000ff
        /*0168*/ 	.word	0x00000000
        /*016c*/ 	.short	0x010a
        /*016e*/ 	.byte	0x0a
	.zero		1


	//   ....[16]....
        /*0170*/ 	.word	0x00002cc0
        /*0174*/ 	.word	0x000000ff
        /*0178*/ 	.word	0x00000000
        /*017c*/ 	.short	0x0101
        /*017e*/ 	.byte	0x09
	.zero		1


	//   ....[17]....
        /*0180*/ 	.word	0x00003210
        /*0184*/ 	.word	0x000000ff
        /*0188*/ 	.word	0x00000000
        /*018c*/ 	.short	0x0101
        /*018e*/ 	.byte	0x06
	.zero		1


	//   ....[18]....
        /*0190*/ 	.word	0x00007c10
        /*0194*/ 	.word	0x0000000e
        /*0198*/ 	.word	0x00000028
        /*019c*/ 	.short	0x010a
        /*019e*/ 	.byte	0x3f
	.zero		1


	//   ....[19]....
        /*01a0*/ 	.word	0x00007fc0
        /*01a4*/ 	.word	0x00000008
        /*01a8*/ 	.word	0x00000068
        /*01ac*/ 	.short	0x0101
        /*01ae*/ 	.byte	0x3f
	.zero		1


	//   ....[20]....
        /*01b0*/ 	.word	0x000086b0
        /*01b4*/ 	.word	0x00000006
        /*01b8*/ 	.word	0x00000000
        /*01bc*/ 	.short	0x010a
        /*01be*/ 	.byte	0x3f
	.zero		1


	//   ....[21]....
        /*01c0*/ 	.word	0x00008730
        /*01c4*/ 	.word	0x00000007
        /*01c8*/ 	.word	0x00000000
        /*01cc*/ 	.short	0x010a
        /*01ce*/ 	.byte	0x3f
	.zero		1


	//   ....[22]....
        /*01d0*/ 	.word	0x000087c0
        /*01d4*/ 	.word	0x0000000a
        /*01d8*/ 	.word	0x00000000
        /*01dc*/ 	.short	0x010a
        /*01de*/ 	.byte	0x3f
	.zero		1


	//   ....[23]....
        /*01e0*/ 	.word	0x00008850
        /*01e4*/ 	.word	0x0000000b
        /*01e8*/ 	.word	0x00000000
        /*01ec*/ 	.short	0x010a
        /*01ee*/ 	.byte	0x3f
	.zero		1


	//   ....[24]....
        /*01f0*/ 	.word	0x000088e0
        /*01f4*/ 	.word	0x00000003
        /*01f8*/ 	.word	0x00000000
        /*01fc*/ 	.short	0x010a
        /*01fe*/ 	.byte	0x3f
	.zero		1


	//   ....[25]....
        /*0200*/ 	.word	0x00008950
        /*0204*/ 	.word	0x00000008
        /*0208*/ 	.word	0x00000000
        /*020c*/ 	.short	0x010a
        /*020e*/ 	.byte	0x3f
	.zero		1


	//   ....[26]....
        /*0210*/ 	.word	0x000089b0
        /*0214*/ 	.word	0x0000000c
        /*0218*/ 	.word	0x00000000
        /*021c*/ 	.short	0x010a
        /*021e*/ 	.byte	0x3f
	.zero		1


	//   ....[27]....
        /*0220*/ 	.word	0x00008a80
        /*0224*/ 	.word	0x0000000e
        /*0228*/ 	.word	0x00000028
        /*022c*/ 	.short	0x010a
        /*022e*/ 	.byte	0x3f
	.zero		1


	//   ....[28]....
        /*0230*/ 	.word	0x00008b60
        /*0234*/ 	.word	0x00000006
        /*0238*/ 	.word	0x00000000
        /*023c*/ 	.short	0x010a
        /*023e*/ 	.byte	0x3f
	.zero		1


	//   ....[29]....
        /*0240*/ 	.word	0x00008bb0
        /*0244*/ 	.word	0x00000007
        /*0248*/ 	.word	0x00000000
        /*024c*/ 	.short	0x010a
        /*024e*/ 	.byte	0x3f
	.zero		1


	//   ....[30]....
        /*0250*/ 	.word	0x00008c00
        /*0254*/ 	.word	0x0000000a
        /*0258*/ 	.word	0x00000000
        /*025c*/ 	.short	0x010a
        /*025e*/ 	.byte	0x3f
	.zero		1


	//   ....[31]....
        /*0260*/ 	.word	0x00008c50
        /*0264*/ 	.word	0x0000000b
        /*0268*/ 	.word	0x00000000
        /*026c*/ 	.short	0x010a
        /*026e*/ 	.byte	0x3f
	.zero		1


	//----- nvinfo : EIATTR_NUM_MBARRIERS
	.align		4
.L_28:
        /*0270*/ 	.byte	0x03, 0x38
        /*0272*/ 	.short	0x000c


	//----- nvinfo : EIATTR_EXIT_INSTR_OFFSETS
	.align		4
        /*0274*/ 	.byte	0x04, 0x1c
        /*0276*/ 	.short	(.L_30 - .L_29)


	//   ....[0]....
.L_29:
        /*0278*/ 	.word	0x000005f0


	//   ....[1]....
        /*027c*/ 	.word	0x00000ea0


	//   ....[2]....
        /*0280*/ 	.word	0x00007290


	//   ....[3]....
        /*0284*/ 	.word	0x000078b0


	//   ....[4]....
        /*0288*/ 	.word	0x00008930


	//----- nvinfo : EIATTR_MAX_THREADS
	.align		4
.L_30:
        /*028c*/ 	.byte	0x04, 0x05
        /*028e*/ 	.short	(.L_32 - .L_31)
.L_31:
        /*0290*/ 	.word	0x00000180
        /*0294*/ 	.word	0x00000001
        /*0298*/ 	.word	0x00000001


	//----- nvinfo : EIATTR_CRS_STACK_SIZE
	.align		4
.L_32:
        /*029c*/ 	.byte	0x04, 0x1e
        /*029e*/ 	.short	(.L_34 - .L_33)
.L_33:
        /*02a0*/ 	.word	0x00000000


	//----- nvinfo : EIATTR_CBANK_PARAM_SIZE
	.align		4
.L_34:
        /*02a4*/ 	.byte	0x03, 0x19
        /*02a6*/ 	.short	0x0470


	//----- nvinfo : EIATTR_PARAM_CBANK
	.align		4
        /*02a8*/ 	.byte	0x04, 0x0a
        /*02aa*/ 	.short	(.L_36 - .L_35)
	.align		4
.L_35:
        /*02ac*/ 	.word	index@(.nv.constant0._ZN7cutlass13device_kernelINS_4gemm6kernel13GemmUniversalIN4cute5tupleIJiiiiEEENS1_10collective13CollectiveMmaINS1_37MainloopSm90TmaGmmaWarpSpecializedFP8ILi5ENS5_IJNS4_1CILi1EEESB_SB_EEENS1_35KernelTmaWarpSpecializedCooperativeEEENS5_IJNSA_ILi256EEENSA_ILi48EEENSA_ILi128EEEEEENS_12float_e4m3_tENS5_IJlSB_lEEESJ_SK_NS4_8TiledMMAINS4_8MMA_AtomIJNS4_4SM904GMMA30MMA_64x16x32_F32E4M3E4M3_SS_TNILNSO_7ScaleInE1ELSQ_1EEEEEENS4_6LayoutINS5_IJNSA_ILi2EEESB_SB_EEENS5_IJSB_NSA_ILi0EEESW_EEEEENS5_IJNS4_10UnderscoreESZ_SZ_EEEEENS4_13SM90_TMA_LOADENS4_14ComposedLayoutINS4_7SwizzleILi3ELi4ELi3EEENS4_18smem_ptr_flag_bitsILi8EEENST_INS5_IJNSA_ILi8EEESH_EEENS5_IJSH_SB_EEEEEEEvNS4_8identityES12_S1C_vS1D_EENS_8epilogue10collective6detail29Sm90TmaWarpSpecializedAdapterINS1G_15DefaultEpilogueISJ_SK_SK_NS1F_6thread17LinearCombinationISJ_Li1EffLNS1K_9ScaleType4KindE0ELNS_15FloatRoundStyleE2ESJ_EENS1_15EpilogueDefaultEEEEEvvEEEEvNT_6ParamsE)
        /*02b0*/ 	.short	0x0210
        /*02b2*/ 	.short	0x0470


	//----- nvinfo : EIATTR_SW_WAR
	.align		4
.L_36:
        /*02b4*/ 	.byte	0x04, 0x36
        /*02b6*/ 	.short	(.L_38 - .L_37)
.L_37:
        /*02b8*/ 	.word	0x00000008
.L_38:


//--------------------- .nv.callgraph             --------------------------
	.section	.nv.callgraph,"",@"SHT_CUDA_CALLGRAPH"
	.align	4
	.sectionentsize	8
	.align		4
        /*0000*/ 	.word	0x00000000
	.align		4
        /*0004*/ 	.word	0xffffffff
	.align		4
        /*0008*/ 	.word	0x00000000
	.align		4
        /*000c*/ 	.word	0xfffffffe
	.align		4
        /*0010*/ 	.word	0x00000000
	.align		4
        /*0014*/ 	.word	0xfffffffd
	.align		4
        /*0018*/ 	.word	0x00000000
	.align		4
        /*001c*/ 	.word	0xfffffffc


//--------------------- .nv.constant4             --------------------------
	.section	.nv.constant4,"a",@progbits
	.align	8
	.align		8
.nv.constant4:
        /*0000*/ 	.dword	_ZN39_INTERNAL_0bb00f15_4_k_cu_88b378a1_66454cuda3std3__45__cpo5beginE
	.align		8
        /*0008*/ 	.dword	_ZN39_INTERNAL_0bb00f15_4_k_cu_88b378a1_66454cuda3std3__45__cpo3endE
	.align		8
        /*0010*/ 	.dword	_ZN39_INTERNAL_0bb00f15_4_k_cu_88b378a1_66454cuda3std3__45__cpo6cbeginE
	.align		8
        /*0018*/ 	.dword	_ZN39_INTERNAL_0bb00f15_4_k_cu_88b378a1_66454cuda3std3__45__cpo4cendE
	.align		8
        /*0020*/ 	.dword	_ZN39_INTERNAL_0bb00f15_4_k_cu_88b378a1_66454cuda3std3__441_GLOBAL__N__0bb00f15_4_k_cu_88b378a1_66456ignoreE
	.align		8
        /*0028*/ 	.dword	_ZN39_INTERNAL_0bb00f15_4_k_cu_88b378a1_66454cuda3std3__419piecewise_constructE
	.align		8
        /*0030*/ 	.dword	_ZN39_INTERNAL_0bb00f15_4_k_cu_88b378a1_66454cuda3std3__48in_placeE
	.align		8
        /*0038*/ 	.dword	_ZN39_INTERNAL_0bb00f15_4_k_cu_88b378a1_66454cuda3std6ranges3__45__cpo4swapE
	.align		8
        /*0040*/ 	.dword	_ZN39_INTERNAL_0bb00f15_4_k_cu_88b378a1_66454cuda3std6ranges3__45__cpo9iter_moveE
	.align		8
        /*0048*/ 	.dword	_ZN39_INTERNAL_0bb00f15_4_k_cu_88b378a1_66454cute7productE
	.align		8
        /*0050*/ 	.dword	_ZN39_INTERNAL_0bb00f15_4_k_cu_88b378a1_66454cute1_E


//--------------------- .text._ZN7cutlass13device_kernelINS_4gemm6kernel13GemmUniversalIN4cute5tupleIJiiiiEEENS1_10collective13CollectiveMmaINS1_37MainloopSm90TmaGmmaWarpSpecializedFP8ILi5ENS5_IJNS4_1CILi1EEESB_SB_EEENS1_35KernelTmaWarpSpecializedCooperativeEEENS5_IJNSA_ILi256EEENSA_ILi48EEENSA_ILi128EEEEEENS_12float_e4m3_tENS5_IJlSB_lEEESJ_SK_NS4_8TiledMMAINS4_8MMA_AtomIJNS4_4SM904GMMA30MMA_64x16x32_F32E4M3E4M3_SS_TNILNSO_7ScaleInE1ELSQ_1EEEEEENS4_6LayoutINS5_IJNSA_ILi2EEESB_SB_EEENS5_IJSB_NSA_ILi0EEESW_EEEEENS5_IJNS4_10UnderscoreESZ_SZ_EEEEENS4_13SM90_TMA_LOADENS4_14ComposedLayoutINS4_7SwizzleILi3ELi4ELi3EEENS4_18smem_ptr_flag_bitsILi8EEENST_INS5_IJNSA_ILi8EEESH_EEENS5_IJSH_SB_EEEEEEEvNS4_8identityES12_S1C_vS1D_EENS_8epilogue10collective6detail29Sm90TmaWarpSpecializedAdapterINS1G_15DefaultEpilogueISJ_SK_SK_NS1F_6thread17LinearCombinationISJ_Li1EffLNS1K_9ScaleType4KindE0ELNS_15FloatRoundStyleE2ESJ_EENS1_15EpilogueDefaultEEEEEvvEEEEvNT_6ParamsE --------------------------
	.section	.text._ZN7cutlass13device_kernelINS_4gemm6kernel13GemmUniversalIN4cute5tupleIJiiiiEEENS1_10collective13CollectiveMmaINS1_37MainloopSm90TmaGmmaWarpSpecializedFP8ILi5ENS5_IJNS4_1CILi1EEESB_SB_EEENS1_35KernelTmaWarpSpecializedCooperativeEEENS5_IJNSA_ILi256EEENSA_ILi48EEENSA_ILi128EEEEEENS_12float_e4m3_tENS5_IJlSB_lEEESJ_SK_NS4_8TiledMMAINS4_8MMA_AtomIJNS4_4SM904GMMA30MMA_64x16x32_F32E4M3E4M3_SS_TNILNSO_7ScaleInE1ELSQ_1EEEEEENS4_6LayoutINS5_IJNSA_ILi2EEESB_SB_EEENS5_IJSB_NSA_ILi0EEESW_EEEEENS5_IJNS4_10UnderscoreESZ_SZ_EEEEENS4_13SM90_TMA_LOADENS4_14ComposedLayoutINS4_7SwizzleILi3ELi4ELi3EEENS4_18smem_ptr_flag_bitsILi8EEENST_INS5_IJNSA_ILi8EEESH_EEENS5_IJSH_SB_EEEEEEEvNS4_8identityES12_S1C_vS1D_EENS_8epilogue10collective6detail29Sm90TmaWarpSpecializedAdapterINS1G_15DefaultEpilogueISJ_SK_SK_NS1F_6thread17LinearCombinationISJ_Li1EffLNS1K_9ScaleType4KindE0ELNS_15FloatRoundStyleE2ESJ_EENS1_15EpilogueDefaultEEEEEvvEEEEvNT_6ParamsE,"ax",@progbits
	.align	128
.text._ZN7cutlass13device_kernelINS_4gemm6kernel13GemmUniversalIN4cute5tupleIJiiiiEEENS1_10collective13CollectiveMmaINS1_37MainloopSm90TmaGmmaWarpSpecializedFP8ILi5ENS5_IJNS4_1CILi1EEESB_SB_EEENS1_35KernelTmaWarpSpecializedCooperativeEEENS5_IJNSA_ILi256EEENSA_ILi48EEENSA_ILi128EEEEEENS_12float_e4m3_tENS5_IJlSB_lEEESJ_SK_NS4_8TiledMMAINS4_8MMA_AtomIJNS4_4SM904GMMA30MMA_64x16x32_F32E4M3E4M3_SS_TNILNSO_7ScaleInE1ELSQ_1EEEEEENS4_6LayoutINS5_IJNSA_ILi2EEESB_SB_EEENS5_IJSB_NSA_ILi0EEESW_EEEEENS5_IJNS4_10UnderscoreESZ_SZ_EEEEENS4_13SM90_TMA_LOADENS4_14ComposedLayoutINS4_7SwizzleILi3ELi4ELi3EEENS4_18smem_ptr_flag_bitsILi8EEENST_INS5_IJNSA_ILi8EEESH_EEENS5_IJSH_SB_EEEEEEEvNS4_8identityES12_S1C_vS1D_EENS_8epilogue10collective6detail29Sm90TmaWarpSpecializedAdapterINS1G_15DefaultEpilogueISJ_SK_SK_NS1F_6thread17LinearCombinationISJ_Li1EffLNS1K_9ScaleType4KindE0ELNS_15FloatRoundStyleE2ESJ_EENS1_15EpilogueDefaultEEEEEvvEEEEvNT_6ParamsE:
        .type           _ZN7cutlass13device_kernelINS_4gemm6kernel13GemmUniversalIN4cute5tupleIJiiiiEEENS1_10collective13CollectiveMmaINS1_37MainloopSm90TmaGmmaWarpSpecializedFP8ILi5ENS5_IJNS4_1CILi1EEESB_SB_EEENS1_35KernelTmaWarpSpecializedCooperativeEEENS5_IJNSA_ILi256EEENSA_ILi48EEENSA_ILi128EEEEEENS_12float_e4m3_tENS5_IJlSB_lEEESJ_SK_NS4_8TiledMMAINS4_8MMA_AtomIJNS4_4SM904GMMA30MMA_64x16x32_F32E4M3E4M3_SS_TNILNSO_7ScaleInE1ELSQ_1EEEEEENS4_6LayoutINS5_IJNSA_ILi2EEESB_SB_EEENS5_IJSB_NSA_ILi0EEESW_EEEEENS5_IJNS4_10UnderscoreESZ_SZ_EEEEENS4_13SM90_TMA_LOADENS4_14ComposedLayoutINS4_7SwizzleILi3ELi4ELi3EEENS4_18smem_ptr_flag_bitsILi8EEENST_INS5_IJNSA_ILi8EEESH_EEENS5_IJSH_SB_EEEEEEEvNS4_8identityES12_S1C_vS1D_EENS_8epilogue10collective6detail29Sm90TmaWarpSpecializedAdapterINS1G_15DefaultEpilogueISJ_SK_SK_NS1F_6thread17LinearCombinationISJ_Li1EffLNS1K_9ScaleType4KindE0ELNS_15FloatRoundStyleE2ESJ_EENS1_15EpilogueDefaultEEEEEvvEEEEvNT_6ParamsE,@function
        .size           _ZN7cutlass13device_kernelINS_4gemm6kernel13GemmUniversalIN4cute5tupleIJiiiiEEENS1_10collective13CollectiveMmaINS1_37MainloopSm90TmaGmmaWarpSpecializedFP8ILi5ENS5_IJNS4_1CILi1EEESB_SB_EEENS1_35KernelTmaWarpSpecializedCooperativeEEENS5_IJNSA_ILi256EEENSA_ILi48EEENSA_ILi128EEEEEENS_12float_e4m3_tENS5_IJlSB_lEEESJ_SK_NS4_8TiledMMAINS4_8MMA_AtomIJNS4_4SM904GMMA30MMA_64x16x32_F32E4M3E4M3_SS_TNILNSO_7ScaleInE1ELSQ_1EEEEEENS4_6LayoutINS5_IJNSA_ILi2EEESB_SB_EEENS5_IJSB_NSA_ILi0EEESW_EEEEENS5_IJNS4_10UnderscoreESZ_SZ_EEEEENS4_13SM90_TMA_LOADENS4_14ComposedLayoutINS4_7SwizzleILi3ELi4ELi3EEENS4_18smem_ptr_flag_bitsILi8EEENST_INS5_IJNSA_ILi8EEESH_EEENS5_IJSH_SB_EEEEEEEvNS4_8identityES12_S1C_vS1D_EENS_8epilogue10collective6detail29Sm90TmaWarpSpecializedAdapterINS1G_15DefaultEpilogueISJ_SK_SK_NS1F_6thread17LinearCombinationISJ_Li1EffLNS1K_9ScaleType4KindE0ELNS_15FloatRoundStyleE2ESJ_EENS1_15EpilogueDefaultEEEEEvvEEEEvNT_6ParamsE,(.L_x_171 - _ZN7cutlass13device_kernelINS_4gemm6kernel13GemmUniversalIN4cute5tupleIJiiiiEEENS1_10collective13CollectiveMmaINS1_37MainloopSm90TmaGmmaWarpSpecializedFP8ILi5ENS5_IJNS4_1CILi1EEESB_SB_EEENS1_35KernelTmaWarpSpecializedCooperativeEEENS5_IJNSA_ILi256EEENSA_ILi48EEENSA_ILi128EEEEEENS_12float_e4m3_tENS5_IJlSB_lEEESJ_SK_NS4_8TiledMMAINS4_8MMA_AtomIJNS4_4SM904GMMA30MMA_64x16x32_F32E4M3E4M3_SS_TNILNSO_7ScaleInE1ELSQ_1EEEEEENS4_6LayoutINS5_IJNSA_ILi2EEESB_SB_EEENS5_IJSB_NSA_ILi0EEESW_EEEEENS5_IJNS4_10UnderscoreESZ_SZ_EEEEENS4_13SM90_TMA_LOADENS4_14ComposedLayoutINS4_7SwizzleILi3ELi4ELi3EEENS4_18smem_ptr_flag_bitsILi8EEENST_INS5_IJNSA_ILi8EEESH_EEENS5_IJSH_SB_EEEEEEEvNS4_8identityES12_S1C_vS1D_EENS_8epilogue10collective6detail29Sm90TmaWarpSpecializedAdapterINS1G_15DefaultEpilogueISJ_SK_SK_NS1F_6thread17LinearCombinationISJ_Li1EffLNS1K_9ScaleType4KindE0ELNS_15FloatRoundStyleE2ESJ_EENS1_15EpilogueDefaultEEEEEvvEEEEvNT_6ParamsE)
        .other          _ZN7cutlass13device_kernelINS_4gemm6kernel13GemmUniversalIN4cute5tupleIJiiiiEEENS1_10collective13CollectiveMmaINS1_37MainloopSm90TmaGmmaWarpSpecializedFP8ILi5ENS5_IJNS4_1CILi1EEESB_SB_EEENS1_35KernelTmaWarpSpecializedCooperativeEEENS5_IJNSA_ILi256EEENSA_ILi48EEENSA_ILi128EEEEEENS_12float_e4m3_tENS5_IJlSB_lEEESJ_SK_NS4_8TiledMMAINS4_8MMA_AtomIJNS4_4SM904GMMA30MMA_64x16x32_F32E4M3E4M3_SS_TNILNSO_7ScaleInE1ELSQ_1EEEEEENS4_6LayoutINS5_IJNSA_ILi2EEESB_SB_EEENS5_IJSB_NSA_ILi0EEESW_EEEEENS5_IJNS4_10UnderscoreESZ_SZ_EEEEENS4_13SM90_TMA_LOADENS4_14ComposedLayoutINS4_7SwizzleILi3ELi4ELi3EEENS4_18smem_ptr_flag_bitsILi8EEENST_INS5_IJNSA_ILi8EEESH_EEENS5_IJSH_SB_EEEEEEEvNS4_8identityES12_S1C_vS1D_EENS_8epilogue10collective6detail29Sm90TmaWarpSpecializedAdapterINS1G_15DefaultEpilogueISJ_SK_SK_NS1F_6thread17LinearCombinationISJ_Li1EffLNS1K_9ScaleType4KindE0ELNS_15FloatRoundStyleE2ESJ_EENS1_15EpilogueDefaultEEEEEvvEEEEvNT_6ParamsE,@"STO_CUDA_ENTRY STV_DEFAULT"
_ZN7cutlass13device_kernelINS_4gemm6kernel13GemmUniversalIN4cute5tupleIJiiiiEEENS1_10collective13CollectiveMmaINS1_37MainloopSm90TmaGmmaWarpSpecializedFP8ILi5ENS5_IJNS4_1CILi1EEESB_SB_EEENS1_35KernelTmaWarpSpecializedCooperativeEEENS5_IJNSA_ILi256EEENSA_ILi48EEENSA_ILi128EEEEEENS_12float_e4m3_tENS5_IJlSB_lEEESJ_SK_NS4_8TiledMMAINS4_8MMA_AtomIJNS4_4SM904GMMA30MMA_64x16x32_F32E4M3E4M3_SS_TNILNSO_7ScaleInE1ELSQ_1EEEEEENS4_6LayoutINS5_IJNSA_ILi2EEESB_SB_EEENS5_IJSB_NSA_ILi0EEESW_EEEEENS5_IJNS4_10UnderscoreESZ_SZ_EEEEENS4_13SM90_TMA_LOADENS4_14ComposedLayoutINS4_7SwizzleILi3ELi4ELi3EEENS4_18smem_ptr_flag_bitsILi8EEENST_INS5_IJNSA_ILi8EEESH_EEENS5_IJSH_SB_EEEEEEEvNS4_8identityES12_S1C_vS1D_EENS_8epilogue10collective6detail29Sm90TmaWarpSpecializedAdapterINS1G_15DefaultEpilogueISJ_SK_SK_NS1F_6thread17LinearCombinationISJ_Li1EffLNS1K_9ScaleType4KindE0ELNS_15FloatRoundStyleE2ESJ_EENS1_15EpilogueDefaultEEEEEvvEEEEvNT_6ParamsE:
[----:B------:R-:W-:Y:S01]  /*0000*/  LDC R1, c[0x0][0x28] ;  /* 0x00000a00ff017b82 */ /* 0x000fe20000000800 */
[----:B------:R-:W0:Y:S01]  /*0010*/  S2R R0, SR_TID.X ;  /* 0x0000000000007919 */ /* 0x000e220000002100 */
[----:B------:R-:W-:Y:S01]  /*0020*/  ELECT P0, URZ, PT ;  /* 0x00000000003f782f */ /* 0x000fe20003800000 */
[----:B------:R-:W-:Y:S01]  /*0030*/  BSSY B0, `(.L_x_0) ;  /* 0x000000f000007945 */ /* 0x000fe20003800000 */
[--C-:B0-----:R-:W-:Y:S02]  /*0040*/  SHF.R.U32.HI R2, RZ, 0x5, R0.reuse ;  /* 0x00000005ff027819 */ /* 0x101fe40000011600 */
[----:B------:R-:W-:-:S03]  /*0050*/  SHF.R.U32.HI R3, RZ, 0x7, R0 ;  /* 0x00000007ff037819 */ /* 0x000fc60000011600 */
[----:B------:R-:W0:Y:S04]  /*0060*/  SHFL.IDX PT, R5, R2, RZ, 0x1f ;  /* 0x00001fff02057589 */ /* 0x000e2800000e0000 */
[----:B------:R1:W2:Y:S01]  /*0070*/  SHFL.IDX PT, R7, R3, RZ, 0x1f ;  /* 0x00001fff03077589 */ /* 0x0002a200000e0000 */
[----:B0-----:R-:W-:-:S13]  /*0080*/  ISETP.NE.OR P0, PT, R5, RZ, !P0 ;  /* 0x000000ff0500720c */ /* 0x001fda0004705670 */
[----:B-12---:R-:W-:Y:S05]  /*0090*/  @P0 BRA `(.L_x_1) ;  /* 0x0000000000200947 */ /* 0x006fea0003800000 */
[----:B------:R-:W-:Y:S02]  /*00a0*/  ULDC.64 UR4, c[0x0][0x198] ;  /* 0x0000660000047ab9 */ /* 0x000fe40000000a00 */
[----:B------:R-:W-:Y:S02]  /*00b0*/  UIADD3 UR6, UP0, UR4, 0xf0, URZ ;  /* 0x000000f004067890 */ /* 0x000fe4000ff1e03f */
[----:B------:R-:W-:Y:S02]  /*00c0*/  UIADD3 UR4, UP1, UR4, 0x1f0, URZ ;  /* 0x000001f004047890 */ /* 0x000fe4000ff3e03f */
[----:B------:R-:W-:Y:S02]  /*00d0*/  UIADD3.X UR7, URZ, UR5, URZ, UP0, !UPT ;  /* 0x000000053f077290 */ /* 0x000fe400087fe43f */
[----:B------:R-:W-:-:S07]  /*00e0*/  UIADD3.X UR5, URZ, UR5, URZ, UP1, !UPT ;  /* 0x000000053f057290 */ /* 0x000fce0008ffe43f */
[----:B------:R0:W-:Y:S02]  /*00f0*/  UTMACCTL.PF [UR6] ;  /* 0x00000000060079b9 */ /* 0x0001e40008040000 */
[----:B------:R0:W-:Y:S02]  /*0100*/  UTMACCTL.PF [UR4] ;  /* 0x00000000040079b9 */ /* 0x0001e40008040000 */
[----:B0-----:R-:W-:Y:S01]  /*0110*/  NOP ;  /* 0x0000000000007918 */ /* 0x001fe20000000000 */
.L_x_1:
[----:B------:R-:W-:Y:S05]  /*0120*/  BSYNC B0 ;  /* 0x0000000000007941 */ /* 0x000fea0003800000 */
.L_x_0:
[----:B------:R-:W0:Y:S02]  /*0130*/  SHFL.IDX PT, R3, R2, RZ, 0x1f ;  /* 0x00001fff02037589 */ /* 0x000e2400000e0000 */
[----:B0-----:R-:W-:-:S13]  /*0140*/  ISETP.NE.AND P0, PT, R3, RZ, PT ;  /* 0x000000ff0300720c */ /* 0x001fda0003f05270 */
[----:B------:R-:W-:Y:S05]  /*0150*/  @P0 BRA `(.L_x_2) ;  /* 0x0000000000600947 */ /* 0x000fea0003800000 */
[----:B------:R-:W0:Y:S01]  /*0160*/  S2UR UR8, SR_CgaCtaId ;  /* 0x00000000000879c3 */ /* 0x000e220000008800 */
[----:B------:R-:W-:Y:S01]  /*0170*/  UMOV UR4, 0x400 ;  /* 0x0000040000047882 */ /* 0x000fe20000000000 */
[----:B------:R-:W-:Y:S01]  /*0180*/  UMOV UR5, 0x1 ;  /* 0x0000000100057882 */ /* 0x000fe20000000000 */
[----:B------:R-:W-:Y:S01]  /*0190*/  UMOV UR6, 0x100 ;  /* 0x0000010000067882 */ /* 0x000fe20000000000 */
[----:B------:R-:W-:Y:S01]  /*01a0*/  ELECT P0, URZ, PT ;  /* 0x00000000003f782f */ /* 0x000fe20003800000 */
[----:B------:R-:W-:-:S04]  /*01b0*/  UIADD3 UR6, -UR6, 0x100000, URZ ;  /* 0x0010000006067890 */ /* 0x000fc8000fffe13f */
[----:B------:R-:W-:Y:S02]  /*01c0*/  USHF.L.U32 UR7, UR6, 0xb, URZ ;  /* 0x0000000b06077899 */ /* 0x000fe4000800063f */
[----:B------:R-:W-:Y:S02]  /*01d0*/  USHF.L.U32 UR6, UR6, 0x1, URZ ;  /* 0x0000000106067899 */ /* 0x000fe4000800063f */
[----:B0-----:R-:W-:Y:S02]  /*01e0*/  ULEA UR8, UR8, UR4, 0x18 ;  /* 0x0000000408087291 */ /* 0x001fe4000f8ec03f */
[----:B------:R-:W-:-:S04]  /*01f0*/  UIADD3 UR4, -UR5, 0x100000, URZ ;  /* 0x0010000005047890 */ /* 0x000fc8000fffe13f */
[----:B------:R-:W-:Y:S02]  /*0200*/  USHF.L.U32 UR5, UR4, 0xb, URZ ;  /* 0x0000000b04057899 */ /* 0x000fe4000800063f */
[----:B------:R-:W-:Y:S01]  /*0210*/  USHF.L.U32 UR4, UR4, 0x1, URZ ;  /* 0x0000000104047899 */ /* 0x000fe2000800063f */
[----:B------:R-:W0:Y:S11]  /*0220*/  FENCE.VIEW.ASYNC.S ;  /* 0x00000000000073c6 */ /* 0x000e360000000000 */
[----:B0-----:R0:W1:Y:S01]  /*0230*/  SYNCS.EXCH.64 URZ, [UR8], UR4 ;  /* 0x00000004083f75b2 */ /* 0x0010620008000100 */
[----:B------:R0:W2:Y:S01]  /*0240*/  SYNCS.EXCH.64 URZ, [UR8+0x28], UR6 ;  /* 0x00002806083f75b2 */ /* 0x0000a20008000100 */
[----:B------:R0:W3:Y:S01]  /*0250*/  SYNCS.EXCH.64 URZ, [UR8+0x8], UR4 ;  /* 0x00000804083f75b2 */ /* 0x0000e20008000100 */
[----:B------:R0:W4:Y:S01]  /*0260*/  SYNCS.EXCH.64 URZ, [UR8+0x30], UR6 ;  /* 0x00003006083f75b2 */ /* 0x0001220008000100 */
[----:B------:R0:W0:Y:S01]  /*0270*/  SYNCS.EXCH.64 URZ, [UR8+0x10], UR4 ;  /* 0x00001004083f75b2 */ /* 0x0000220008000100 */
[----:B------:R0:W0:Y:S01]  /*0280*/  SYNCS.EXCH.64 URZ, [UR8+0x38], UR6 ;  /* 0x00003806083f75b2 */ /* 0x0000220008000100 */
[----:B------:R0:W0:Y:S01]  /*0290*/  SYNCS.EXCH.64 URZ, [UR8+0x18], UR4 ;  /* 0x00001804083f75b2 */ /* 0x0000220008000100 */
[----:B------:R0:W0:Y:S01]  /*02a0*/  SYNCS.EXCH.64 URZ, [UR8+0x40], UR6 ;  /* 0x00004006083f75b2 */ /* 0x0000220008000100 */
[----:B------:R0:W0:Y:S01]  /*02b0*/  SYNCS.EXCH.64 URZ, [UR8+0x20], UR4 ;  /* 0x00002004083f75b2 */ /* 0x0000220008000100 */
[----:B------:R0:W0:Y:S01]  /*02c0*/  SYNCS.EXCH.64 URZ, [UR8+0x48], UR6 ;  /* 0x00004806083f75b2 */ /* 0x0000220008000100 */
[----:B------:R-:W-:Y:S01]  /*02d0*/  NOP ;  /* 0x0000000000007918 */ /* 0x000fe20000000000 */
.L_x_2:
[----:B------:R-:W5:Y:S01]  /*02e0*/  SHFL.IDX PT, R2, R2, RZ, 0x1f ;  /* 0x00001fff02027589 */ /* 0x000f6200000e0000 */
[----:B------:R-:W1:Y:S01]  /*02f0*/  LDC R3, c[0x0][0x65c] ;  /* 0x00019700ff037b82 */ /* 0x000e620000000800 */
[----:B------:R-:W-:Y:S02]  /*0300*/  ELECT P0, URZ, PT ;  /* 0x00000000003f782f */ /* 0x000fe40003800000 */
[----:B------:R-:W-:Y:S01]  /*0310*/  SHF.R.S32.HI R4, RZ, 0x1f, R5 ;  /* 0x0000001fff047819 */ /* 0x000fe20000011405 */
[----:B------:R-:W2:Y:S01]  /*0320*/  S2R R8, SR_CTAID.Y ;  /* 0x0000000000087919 */ /* 0x000ea20000002600 */
[----:B0-----:R-:W-:Y:S01]  /*0330*/  UMOV UR4, 0x20 ;  /* 0x0000002000047882 */ /* 0x001fe20000000000 */
[----:B------:R-:W-:Y:S01]  /*0340*/  ISETP.NE.AND P2, PT, R7, RZ, PT ;  /* 0x000000ff0700720c */ /* 0x000fe20003f45270 */
[----:B------:R-:W-:Y:S01]  /*0350*/  NOP ;  /* 0x0000000000007918 */ /* 0x000fe20000000000 */
[----:B------:R-:W0:Y:S01]  /*0360*/  S2R R6, SR_CTAID.X ;  /* 0x0000000000067919 */ /* 0x000e220000002500 */
[----:B------:R-:W-:Y:S01]  /*0370*/  LEA.HI R4, R4, R5, RZ, 0x2 ;  /* 0x0000000504047211 */ /* 0x000fe200078f10ff */
[----:B------:R-:W-:-:S03]  /*0380*/  NOP ;  /* 0x0000000000007918 */ /* 0x000fc60000000000 */
[----:B------:R-:W-:-:S05]  /*0390*/  LOP3.LUT R4, R4, 0xfffffffc, RZ, 0xc0, !PT ;  /* 0xfffffffc04047812 */ /* 0x000fca00078ec0ff */
[----:B------:R-:W-:Y:S01]  /*03a0*/  IMAD.IADD R5, R5, 0x1, -R4 ;  /* 0x0000000105057824 */ /* 0x000fe200078e0a04 */
[----:B-----5:R-:W-:Y:S02]  /*03b0*/  ISETP.NE.OR P0, PT, R2, RZ, !P0 ;  /* 0x000000ff0200720c */ /* 0x020fe40004705670 */
[----:B-1----:R-:W-:-:S11]  /*03c0*/  ISETP.NE.AND P4, PT, R3, 0x1, PT ;  /* 0x000000010300780c */ /* 0x002fd60003f85270 */
[----:B------:R-:W-:Y:S01]  /*03d0*/  VOTEU.ALL UP0, P0 ;  /* 0x00000000003f7886 */ /* 0x000fe20000000000 */
[----:B------:R-:W-:Y:S01]  /*03e0*/  VOTEU.ALL UP1, P0 ;  /* 0x00000000003f7886 */ /* 0x000fe20000020000 */
[----:B------:R-:W0:Y:S01]  /*03f0*/  @P4 LDC R9, c[0x0][0x10] ;  /* 0x00000400ff094b82 */ /* 0x000e220000000800 */
[----:B--2---:R-:W-:Y:S02]  /*0400*/  @P4 IMAD.MOV.U32 R2, RZ, RZ, R8 ;  /* 0x000000ffff024224 */ /* 0x004fe400078e0008 */
[----:B------:R-:W-:Y:S01]  /*0410*/  @!UP0 UMOV UR6, 0x400 ;  /* 0x0000040000068882 */ /* 0x000fe20000000000 */
[----:B------:R-:W-:-:S04]  /*0420*/  @!UP0 UIADD3 UR4, -UR4, 0x100000, URZ ;  /* 0x0010000004048890 */ /* 0x000fc8000fffe13f */
[----:B------:R-:W-:Y:S02]  /*0430*/  @!UP0 USHF.L.U32 UR5, UR4, 0xb, URZ ;  /* 0x0000000b04058899 */ /* 0x000fe4000800063f */
[----:B------:R-:W-:Y:S01]  /*0440*/  @!UP0 USHF.L.U32 UR4, UR4, 0x1, URZ ;  /* 0x0000000104048899 */ /* 0x000fe2000800063f */
[----:B------:R-:W-:Y:S02]  /*0450*/  @P4 IMAD.MOV.U32 R3, RZ, RZ, RZ ;  /* 0x000000ffff034224 */ /* 0x000fe400078e00ff */
[----:B------:R-:W-:Y:S01]  /*0460*/  @P4 IMAD.MOV.U32 R13, RZ, RZ, RZ ;  /* 0x000000ffff0d4224 */ /* 0x000fe200078e00ff */
[----:B------:R-:W1:Y:S08]  /*0470*/  @!UP0 S2UR UR7, SR_CgaCtaId ;  /* 0x00000000000789c3 */ /* 0x000e700000008800 */
[----:B------:R-:W2:Y:S01]  /*0480*/  @!P4 LDC R11, c[0x0][0xc] ;  /* 0x00000300ff0bcb82 */ /* 0x000ea20000000800 */
[----:B0-----:R-:W-:-:S04]  /*0490*/  @P4 IMAD.WIDE.U32 R2, R6, R9, R2 ;  /* 0x0000000906024225 */ /* 0x001fc800078e0002 */
[----:B------:R-:W-:Y:S02]  /*04a0*/  VIADD R9, R7, 0xffffffff ;  /* 0xffffffff07097836 */ /* 0x000fe40000000000 */
[----:B------:R-:W-:Y:S01]  /*04b0*/  @P4 IMAD.IADD R3, R3, 0x1, R13 ;  /* 0x0000000103034824 */ /* 0x000fe200078e020d */
[----:B-1----:R-:W-:Y:S02]  /*04c0*/  @!UP0 ULEA UR6, UR7, UR6, 0x18 ;  /* 0x0000000607068291 */ /* 0x002fe4000f8ec03f */
[----:B------:R-:W-:Y:S01]  /*04d0*/  ISETP.GE.U32.AND P1, PT, R9, 0x2, PT ;  /* 0x000000020900780c */ /* 0x000fe20003f26070 */
[----:B------:R-:W-:Y:S01]  /*04e0*/  VOTEU.ALL UP0, P0 ;  /* 0x00000000003f7886 */ /* 0x000fe20000000000 */
[----:B------:R-:W-:-:S04]  /*04f0*/  ISETP.NE.AND P0, PT, R5, 0x3, PT ;  /* 0x000000030500780c */ /* 0x000fc80003f05270 */
[----:B------:R-:W-:-:S04]  /*0500*/  ISETP.EQ.OR P0, PT, R5, RZ, !P0 ;  /* 0x000000ff0500720c */ /* 0x000fc80004702670 */
[----:B------:R-:W-:Y:S01]  /*0510*/  ISETP.EQ.AND P0, PT, R7, RZ, P0 ;  /* 0x000000ff0700720c */ /* 0x000fe20000702270 */
[----:B------:R-:W-:Y:S01]  /*0520*/  IMAD.MOV.U32 R7, RZ, RZ, RZ ;  /* 0x000000ffff077224 */ /* 0x000fe200078e00ff */
[----:B------:R-:W0:Y:S02]  /*0530*/  FENCE.VIEW.ASYNC.S ;  /* 0x00000000000073c6 */ /* 0x000e240000000000 */
[----:B0-----:R0:W3:Y:S01]  /*0540*/  @!UP0 SYNCS.EXCH.64 URZ, [UR6+0x60], UR4 ;  /* 0x00006004063f85b2 */ /* 0x0010e20008000100 */
[----:B------:R-:W-:Y:S01]  /*0550*/  SEL R4, RZ, 0x1, !P0 ;  /* 0x00000001ff047807 */ /* 0x000fe20004000000 */
[----:B--2---:R-:W-:-:S03]  /*0560*/  @!P4 IMAD.WIDE.U32 R10, R11, R8, R6 ;  /* 0x000000080b0ac225 */ /* 0x004fc600078e0006 */
[----:B------:R-:W-:Y:S01]  /*0570*/  SEL R4, R4, 0x2, P1 ;  /* 0x0000000204047807 */ /* 0x000fe20000800000 */
[----:B------:R-:W-:Y:S02]  /*0580*/  @!P4 IMAD.MOV.U32 R2, RZ, RZ, R10 ;  /* 0x000000ffff02c224 */ /* 0x000fe400078e000a */
[----:B------:R-:W-:Y:S01]  /*0590*/  @!P4 IMAD.MOV.U32 R3, RZ, RZ, R11 ;  /* 0x000000ffff03c224 */ /* 0x000fe200078e000b */
[----:B------:R0:W3:Y:S01]  /*05a0*/  @!UP1 SYNCS.EXCH.64 URZ, [UR6+0x68], UR4 ;  /* 0x00006804063f95b2 */ /* 0x0000e20008000100 */
[----:B------:R-:W-:Y:S01]  /*05b0*/  NOP ;  /* 0x0000000000007918 */ /* 0x000fe20000000000 */
[----:B---34-:R-:W-:Y:S06]  /*05c0*/  BAR.SYNC.DEFER_BLOCKING 0x0 ;  /* 0x0000000000007b1d */ /* 0x018fec0000010000 */
[----:B------:R-:W-:Y:S05]  /*05d0*/  @!P2 BRA `(.L_x_3) ;  /* 0x0000006c0030a947 */ /* 0x000fea0003800000 */
[----:B------:R-:W-:-:S13]  /*05e0*/  ISETP.GT.U32.AND P0, PT, R9, 0x1, PT ;  /* 0x000000010900780c */ /* 0x000fda0003f04070 */
[----:B0-----:R-:W-:Y:S05]  /*05f0*/  @P0 EXIT ;  /* 0x000000000000094d */ /* 0x001fea0003800000 */
[----:B------:R-:W-:Y:S01]  /*0600*/  ULDC.64 UR4, c[0x0][0x650] ;  /* 0x0001940000047ab9 */ /* 0x000fe20000000a00 */
[----:B------:R-:W-:Y:S01]  /*0610*/  PRMT R9, RZ, 0x7610, R9 ;  /* 0x00007610ff097816 */ /* 0x000fe20000000009 */
[----:B------:R-:W-:Y:S01]  /*0620*/  IMAD.MOV.U32 R10, RZ, RZ, -0x1 ;  /* 0xffffffffff0a7424 */ /* 0x000fe200078e00ff */
[----:B------:R-:W-:Y:S01]  /*0630*/  ISETP.GE.U32.AND P0, PT, R2, UR4, PT ;  /* 0x0000000402007c0c */ /* 0x000fe2000bf06070 */
[----:B------:R-:W-:Y:S02]  /*0640*/  IMAD.MOV.U32 R11, RZ, RZ, -0x1 ;  /* 0xffffffffff0b7424 */ /* 0x000fe400078e00ff */
[----:B------:R-:W-:Y:S01]  /*0650*/  IMAD.MOV.U32 R101, RZ, RZ, -0x1 ;  /* 0xffffffffff657424 */ /* 0x000fe200078e00ff */
[----:B------:R-:W-:-:S13]  /*0660*/  ISETP.GE.U32.AND.EX P0, PT, R3, UR5, PT, P0 ;  /* 0x0000000503007c0c */ /* 0x000fda000bf06100 */
[----:B------:R-:W-:Y:S05]  /*0670*/  @P0 BRA `(.L_x_4) ;  /* 0x0000000400580947 */ /* 0x000fea0003800000 */
[----:B------:R-:W0:Y:S01]  /*0680*/  LDC.64 R16, c[0x0][0x628] ;  /* 0x00018a00ff107b82 */ /* 0x000e220000000a00 */
[----:B------:R-:W-:Y:S02]  /*0690*/  IMAD.MOV.U32 R10, RZ, RZ, R2 ;  /* 0x000000ffff0a7224 */ /* 0x000fe400078e0002 */
[----:B------:R-:W-:-:S05]  /*06a0*/  IMAD.MOV.U32 R11, RZ, RZ, R3 ;  /* 0x000000ffff0b7224 */ /* 0x000fca00078e0003 */
[----:B------:R-:W1:Y:S08]  /*06b0*/  LDC R18, c[0x0][0x630] ;  /* 0x00018c00ff127b82 */ /* 0x000e700000000800 */
[----:B------:R-:W2:Y:S01]  /*06c0*/  LDC.64 R20, c[0x0][0x620] ;  /* 0x00018800ff147b82 */ /* 0x000ea20000000a00 */
[----:B0-----:R-:W-:-:S04]  /*06d0*/  ISETP.NE.U32.AND P0, PT, R16, RZ, PT ;  /* 0x000000ff1000720c */ /* 0x001fc80003f05070 */
[----:B------:R-:W-:-:S13]  /*06e0*/  ISETP.NE.AND.EX P0, PT, R17, RZ, PT, P0 ;  /* 0x000000ff1100720c */ /* 0x000fda0003f05300 */
[----:B-12---:R-:W-:Y:S05]  /*06f0*/  @!P0 BRA `(.L_x_5) ;  /* 0x0000000000288947 */ /* 0x006fea0003800000 */
[----:B------:R-:W0:Y:S02]  /*0700*/  LDC R5, c[0x0][0x634] ;  /* 0x00018d00ff057b82 */ /* 0x000e240000000800 */
[----:B0-----:R-:W-:-:S05]  /*0710*/  IADD3 R5, P0, R2, R5, RZ ;  /* 0x0000000502057210 */ /* 0x001fca0007f1e0ff */
[----:B------:R-:W-:-:S04]  /*0720*/  IMAD.X R9, RZ, RZ, R3, P0 ;  /* 0x000000ffff097224 */ /* 0x000fc800000e0603 */
[----:B------:R-:W-:-:S04]  /*0730*/  IMAD.WIDE.U32 R10, R9, R16, RZ ;  /* 0x00000010090a7225 */ /* 0x000fc800078e00ff */
[----:B------:R-:W-:-:S04]  /*0740*/  IMAD.WIDE.U32 R12, P0, R5, R17, R10 ;  /* 0x00000011050c7225 */ /* 0x000fc8000780000a */
[----:B------:R-:W-:-:S04]  /*0750*/  IMAD.WIDE.U32 R10, R5, R16, RZ ;  /* 0x00000010050a7225 */ /* 0x000fc800078e00ff */
[----:B------:R-:W-:Y:S01]  /*0760*/  IMAD.X R15, RZ, RZ, RZ, P0 ;  /* 0x000000ffff0f7224 */ /* 0x000fe200000e06ff */
[----:B------:R-:W-:Y:S01]  /*0770*/  IADD3 RZ, P0, R11, R12, RZ ;  /* 0x0000000c0bff7210 */ /* 0x000fe20007f1e0ff */
[----:B------:R-:W-:-:S04]  /*0780*/  IMAD.MOV.U32 R14, RZ, RZ, R13 ;  /* 0x000000ffff0e7224 */ /* 0x000fc800078e000d */
[----:B------:R-:W-:-:S08]  /*0790*/  IMAD.WIDE.U32.X R10, R9, R17, R14, P0 ;  /* 0x00000011090a7225 */ /* 0x000fd000000e040e */
.L_x_5:
[-CC-:B------:R-:W-:Y:S01]  /*07a0*/  SHF.R.U64 R101, R10, R18.reuse, R11.reuse ;  /* 0x000000120a657219 */ /* 0x180fe2000000120b */
[----:B------:R-:W0:Y:S01]  /*07b0*/  LDC.64 R22, c[0x0][0x640] ;  /* 0x00019000ff167b82 */ /* 0x000e220000000a00 */
[----:B------:R-:W-:Y:S01]  /*07c0*/  SHF.R.U32.HI R7, RZ, R18, R11 ;  /* 0x00000012ff077219 */ /* 0x000fe2000001160b */
[----:B------:R-:W-:Y:S01]  /*07d0*/  ULDC UR4, c[0x0][0x150] ;  /* 0x0000540000047ab9 */ /* 0x000fe20000000800 */
[----:B------:R-:W-:Y:S02]  /*07e0*/  IADD3 R9, P0, RZ, -R101, RZ ;  /* 0x80000065ff097210 */ /* 0x000fe40007f1e0ff */
[----:B------:R-:W-:-:S03]  /*07f0*/  I2FP.F32.U32 R5, R6 ;  /* 0x0000000600057245 */ /* 0x000fc60000201000 */
[----:B------:R-:W1:Y:S01]  /*0800*/  LDC R14, c[0x0][0x618] ;  /* 0x00018600ff0e7b82 */ /* 0x000e620000000800 */
[----:B------:R-:W-:Y:S02]  /*0810*/  IMAD.X R13, RZ, RZ, ~R7, P0 ;  /* 0x000000ffff0d7224 */ /* 0x000fe400000e0e07 */
[----:B------:R-:W-:Y:S01]  /*0820*/  FMUL R5, R5, UR4 ;  /* 0x0000000405057c20 */ /* 0x000fe20008400000 */
[----:B------:R-:W-:Y:S01]  /*0830*/  IMAD.WIDE.U32 R10, R9, R20, R2 ;  /* 0x00000014090a7225 */ /* 0x000fe200078e0002 */
[----:B------:R-:W-:-:S03]  /*0840*/  ULDC UR4, c[0x0][0x154] ;  /* 0x0000550000047ab9 */ /* 0x000fc60000000800 */
[----:B------:R-:W-:Y:S01]  /*0850*/  IMAD R12, R13, R20, RZ ;  /* 0x000000140d0c7224 */ /* 0x000fe200078e02ff */
[----:B------:R-:W2:Y:S01]  /*0860*/  LDC R7, c[0x0][0x144] ;  /* 0x00005100ff077b82 */ /* 0x000ea20000000800 */
[----:B------:R-:W3:Y:S01]  /*0870*/  F2I.U32.TRUNC.NTZ R5, R5 ;  /* 0x0000000500057305 */ /* 0x000ee2000020f000 */
[----:B------:R-:W-:Y:S02]  /*0880*/  IMAD.MOV.U32 R13, RZ, RZ, -0x1 ;  /* 0xffffffffff0d7424 */ /* 0x000fe400078e00ff */
[----:B------:R-:W-:-:S04]  /*0890*/  IMAD R9, R9, R21, R12 ;  /* 0x0000001509097224 */ /* 0x000fc800078e020c */
[----:B------:R-:W4:Y:S01]  /*08a0*/  LDC R18, c[0x0][0x608] ;  /* 0x00018200ff127b82 */ /* 0x000f220000000800 */
[----:B------:R-:W-:Y:S01]  /*08b0*/  IMAD.IADD R11, R11, 0x1, R9 ;  /* 0x000000010b0b7824 */ /* 0x000fe200078e0209 */
[----:B0-----:R-:W-:Y:S02]  /*08c0*/  ISETP.NE.U32.AND P0, PT, R22, RZ, PT ;  /* 0x000000ff1600720c */ /* 0x001fe40003f05070 */
[----:B------:R-:W-:Y:S02]  /*08d0*/  I2FP.F32.U32 R9, R8 ;  /* 0x0000000800097245 */ /* 0x000fe40000201000 */
[----:B------:R-:W-:Y:S02]  /*08e0*/  ISETP.NE.AND.EX P0, PT, R23, RZ, PT, P0 ;  /* 0x000000ff1700720c */ /* 0x000fe40003f05300 */
[----:B------:R-:W0:Y:S01]  /*08f0*/  LDC R12, c[0x0][0x658] ;  /* 0x00019600ff0c7b82 */ /* 0x000e220000000800 */
[-C--:B-1----:R-:W-:Y:S01]  /*0900*/  SHF.R.U64 R16, R10, R14.reuse, R11 ;  /* 0x0000000e0a107219 */ /* 0x082fe2000000120b */
[----:B---3--:R-:W-:Y:S01]  /*0910*/  IMAD.MOV R10, RZ, RZ, -R5 ;  /* 0x000000ffff0a7224 */ /* 0x008fe200078e0a05 */
[----:B------:R-:W-:-:S05]  /*0920*/  SHF.R.U32.HI R11, RZ, R14, R11 ;  /* 0x0000000eff0b7219 */ /* 0x000fca000001160b */
[----:B------:R-:W1:Y:S01]  /*0930*/  LDC R17, c[0x0][0x148] ;  /* 0x00005200ff117b82 */ /* 0x000e620000000800 */
[----:B--2---:R-:W-:Y:S02]  /*0940*/  IMAD R5, R7, R10, R6 ;  /* 0x0000000a07057224 */ /* 0x004fe400078e0206 */
[----:B------:R-:W-:-:S04]  /*0950*/  FMUL R7, R9, UR4 ;  /* 0x0000000409077c20 */ /* 0x000fc80008400000 */
[----:B------:R2:W3:Y:S01]  /*0960*/  F2I.U32.TRUNC.NTZ R15, R7 ;  /* 0x00000007000f7305 */ /* 0x0004e2000020f000 */
[----:B------:R-:W1:Y:S01]  /*0970*/  LDC R21, c[0x0][0x600] ;  /* 0x00018000ff157b82 */ /* 0x000e620000000800 */
[-CC-:B----4-:R-:W-:Y:S02]  /*0980*/  SHF.R.U64 R27, R16, R18.reuse, R11.reuse ;  /* 0x00000012101b7219 */ /* 0x190fe4000000120b */
[----:B------:R-:W-:Y:S01]  /*0990*/  SHF.R.U32.HI R9, RZ, R18, R11 ;  /* 0x00000012ff097219 */ /* 0x000fe2000001160b */
[----:B------:R-:W-:-:S04]  /*09a0*/  IMAD.MOV.U32 R11, RZ, RZ, 0x1 ;  /* 0x00000001ff0b7424 */ /* 0x000fc800078e00ff */
[----:B------:R-:W4:Y:S01]  /*09b0*/  LDC R20, c[0x0][0x648] ;  /* 0x00019200ff147b82 */ /* 0x000f220000000800 */
[-C--:B0-----:R-:W-:Y:S02]  /*09c0*/  SHF.L.U32 R6, R13, R12.reuse, RZ ;  /* 0x0000000c0d067219 */ /* 0x081fe400000006ff */
[-CC-:B------:R-:W-:Y:S02]  /*09d0*/  SHF.R.U64 R18, R27, R12.reuse, R9.reuse ;  /* 0x0000000c1b127219 */ /* 0x180fe40000001209 */
[----:B------:R-:W-:Y:S02]  /*09e0*/  SHF.R.U32.HI R19, RZ, R12, R9 ;  /* 0x0000000cff137219 */ /* 0x000fe40000011609 */
[----:B------:R-:W-:Y:S01]  /*09f0*/  LOP3.LUT R14, RZ, R6, RZ, 0x33, !PT ;  /* 0x00000006ff0e7212 */ /* 0x000fe200078e33ff */
[----:B------:R-:W0:Y:S01]  /*0a00*/  LDC R25, c[0x0][0x638] ;  /* 0x00018e00ff197b82 */ /* 0x000e220000000800 */
[----:B------:R-:W-:Y:S01]  /*0a10*/  SHF.L.U32 R9, R11, R12, RZ ;  /* 0x0000000c0b097219 */ /* 0x000fe200000006ff */
[----:B------:R-:W-:-:S02]  /*0a20*/  IMAD.MOV.U32 R6, RZ, RZ, R18 ;  /* 0x000000ffff067224 */ /* 0x000fc400078e0012 */
[----:B--2---:R-:W-:-:S04]  /*0a30*/  IMAD.MOV.U32 R7, RZ, RZ, R19 ;  /* 0x000000ffff077224 */ /* 0x004fc800078e0013 */
[----:B------:R-:W2:Y:S01]  /*0a40*/  LDC R24, c[0x0][0x610] ;  /* 0x00018400ff187b82 */ /* 0x000ea20000000800 */
[----:B---3--:R-:W-:Y:S05]  /*0a50*/  @!P0 BRA `(.L_x_6) ;  /* 0x0000000000288947 */ /* 0x008fea0003800000 */
[----:B------:R-:W3:Y:S02]  /*0a60*/  LDC R13, c[0x0][0x64c] ;  /* 0x00019300ff0d7b82 */ /* 0x000ee40000000800 */
[----:B---3--:R-:W-:-:S05]  /*0a70*/  IADD3 R13, P0, R18, R13, RZ ;  /* 0x0000000d120d7210 */ /* 0x008fca0007f1e0ff */
        /* <DEDUP_REMOVED lines=8> */
.L_x_6:
[----:B----4-:R-:W-:Y:S01]  /*0b00*/  SHF.R.U64 R6, R6, R20, R7 ;  /* 0x0000001406067219 */ /* 0x010fe20000001207 */
[----:B-1----:R-:W-:Y:S01]  /*0b10*/  VIADD R7, R21, 0xffffffff ;  /* 0xffffffff15077836 */ /* 0x002fe20000000000 */
[----:B------:R-:W-:Y:S01]  /*0b20*/  LOP3.LUT R14, R27, R14, RZ, 0xc0, !PT ;  /* 0x0000000e1b0e7212 */ /* 0x000fe200078ec0ff */
[----:B------:R-:W-:Y:S02]  /*0b30*/  IMAD.MOV R15, RZ, RZ, -R15 ;  /* 0x000000ffff0f7224 */ /* 0x000fe400078e0a0f */
[----:B------:R-:W-:Y:S01]  /*0b40*/  IMAD.MOV R10, RZ, RZ, -R6 ;  /* 0x000000ffff0a7224 */ /* 0x000fe200078e0a06 */
[----:B------:R-:W-:Y:S01]  /*0b50*/  LOP3.LUT R7, R16, R7, RZ, 0xc0, !PT ;  /* 0x0000000710077212 */ /* 0x000fe200078ec0ff */
[----:B------:R-:W-:Y:S02]  /*0b60*/  IMAD R14, R9, R6, R14 ;  /* 0x00000006090e7224 */ /* 0x000fe400078e020e */
[----:B------:R-:W-:Y:S02]  /*0b70*/  @P4 IMAD R5, R17, R15, R8 ;  /* 0x0000000f11054224 */ /* 0x000fe400078e0208 */
[----:B0-----:R-:W-:-:S02]  /*0b80*/  IMAD R6, R10, R25, R18 ;  /* 0x000000190a067224 */ /* 0x001fc400078e0212 */
[----:B--2---:R-:W-:Y:S02]  /*0b90*/  IMAD R5, R14, R24, R5 ;  /* 0x000000180e057224 */ /* 0x004fe400078e0205 */
[----:B------:R-:W-:Y:S02]  /*0ba0*/  IMAD R6, R6, R21, R7 ;  /* 0x0000001506067224 */ /* 0x000fe400078e0207 */
[----:B------:R-:W-:-:S03]  /*0bb0*/  IMAD.MOV.U32 R9, RZ, RZ, 0x1 ;  /* 0x00000001ff097424 */ /* 0x000fc600078e00ff */
[----:B------:R-:W-:Y:S02]  /*0bc0*/  SEL R11, R6, R5, !P4 ;  /* 0x00000005060b7207 */ /* 0x000fe40006000000 */
[----:B------:R-:W-:-:S07]  /*0bd0*/  SEL R10, R5, R6, !P4 ;  /* 0x00000006050a7207 */ /* 0x000fce0006000000 */
.L_x_4:
[----:B------:R-:W-:-:S08]  /*0be0*/  NOP ;  /* 0x0000000000007918 */ /* 0x000fd00000000000 */
[----:B------:R-:W0:Y:S02]  /*0bf0*/  USETMAXREG.TRY_ALLOC.CTAPOOL UP0, 0xe8 ;  /* 0x000000e8000079c8 */ /* 0x000e240008000600 */
[----:B0-----:R-:W-:-:S13]  /*0c00*/  PLOP3.LUT P0, PT, PT, PT, UP0, 0x80, 0x0 ;  /* 0x000000000000781c */ /* 0x001fda0003f0f008 */
[----:B------:R-:W-:Y:S05]  /*0c10*/  @!P0 BRA `(.L_x_4) ;  /* 0xfffffffc00f08947 */ /* 0x000fea000383ffff */
[----:B------:R-:W-:Y:S01]  /*0c20*/  ULDC.64 UR4, c[0x0][0x598] ;  /* 0x0001660000047ab9 */ /* 0x000fe20000000a00 */
[----:B------:R-:W-:Y:S01]  /*0c30*/  ULDC.64 UR28, c[0x0][0x208] ;  /* 0x00008200001c7ab9 */ /* 0x000fe20000000a00 */
[----:B------:R-:W-:-:S04]  /*0c40*/  ISETP.NE.U32.AND P0, PT, RZ, UR4, PT ;  /* 0x00000004ff007c0c */ /* 0x000fc8000bf05070 */
[----:B------:R-:W-:-:S13]  /*0c50*/  ISETP.NE.AND.EX P0, PT, RZ, UR5, PT, P0 ;  /* 0x00000005ff007c0c */ /* 0x000fda000bf05300 */
[----:B------:R-:W-:Y:S05]  /*0c60*/  @!P0 BRA `(.L_x_7) ;  /* 0x00000000001c8947 */ /* 0x000fea0003800000 */
[----:B------:R-:W0:Y:S02]  /*0c70*/  LDC.64 R6, c[0x0][0x598] ;  /* 0x00016600ff067b82 */ /* 0x000e240000000a00 */
[----:B0-----:R-:W2:Y:S02]  /*0c80*/  LDG.E.64 R6, desc[UR28][R6.64] ;  /* 0x0000001c06067981 */ /* 0x001ea4000c1e1b00 */
[----:B--2---:R-:W-:-:S04]  /*0c90*/  ISETP.NE.U32.AND P0, PT, R6, RZ, PT ;  /* 0x000000ff0600720c */ /* 0x004fc80003f05070 */
[----:B------:R-:W-:-:S13]  /*0ca0*/  ISETP.NE.AND.EX P0, PT, R7, RZ, PT, P0 ;  /* 0x000000ff0700720c */ /* 0x000fda0003f05300 */
[----:B------:R-:W-:Y:S05]  /*0cb0*/  @!P0 BRA `(.L_x_7) ;  /* 0x0000000000088947 */ /* 0x000fea0003800000 */
[----:B------:R0:W5:Y:S01]  /*0cc0*/  LD.E R5, desc[UR28][R6.64] ;  /* 0x0000001c06057980 */ /* 0x000162000c101900 */
[----:B------:R-:W-:Y:S05]  /*0cd0*/  BRA `(.L_x_8) ;  /* 0x0000000000207947 */ /* 0x000fea0003800000 */
.L_x_7:
[----:B------:R-:W-:Y:S02]  /*0ce0*/  ULDC.64 UR4, c[0x0][0x588] ;  /* 0x0001620000047ab9 */ /* 0x000fe40000000a00 */
[----:B------:R-:W-:-:S04]  /*0cf0*/  ISETP.NE.U32.AND P0, PT, RZ, UR4, PT ;  /* 0x00000004ff007c0c */ /* 0x000fc8000bf05070 */
[----:B------:R-:W-:-:S13]  /*0d00*/  ISETP.NE.AND.EX P0, PT, RZ, UR5, PT, P0 ;  /* 0x00000005ff007c0c */ /* 0x000fda000bf05300 */
[----:B------:R-:W-:Y:S05]  /*0d10*/  @!P0 BRA `(.L_x_9) ;  /* 0x00000000000c8947 */ /* 0x000fea0003800000 */
[----:B------:R-:W0:Y:S02]  /*0d20*/  LDC.64 R6, c[0x0][0x588] ;  /* 0x00016200ff067b82 */ /* 0x000e240000000a00 */
[----:B0-----:R1:W5:Y:S01]  /*0d30*/  LDG.E R5, desc[UR28][R6.64] ;  /* 0x0000001c06057981 */ /* 0x001362000c1e1900 */
[----:B------:R-:W-:Y:S05]  /*0d40*/  BRA `(.L_x_8) ;  /* 0x0000000000047947 */ /* 0x000fea0003800000 */
.L_x_9:
[----:B------:R-:W2:Y:S02]  /*0d50*/  LDC R5, c[0x0][0x580] ;  /* 0x00016000ff057b82 */ /* 0x000ea40000000800 */
.L_x_8:
[----:B------:R-:W-:Y:S02]  /*0d60*/  ULDC.64 UR4, c[0x0][0x5a0] ;  /* 0x0001680000047ab9 */ /* 0x000fe40000000a00 */
[----:B------:R-:W-:-:S04]  /*0d70*/  ISETP.NE.U32.AND P0, PT, RZ, UR4, PT ;  /* 0x00000004ff007c0c */ /* 0x000fc8000bf05070 */
[----:B------:R-:W-:-:S13]  /*0d80*/  ISETP.NE.AND.EX P0, PT, RZ, UR5, PT, P0 ;  /* 0x00000005ff007c0c */ /* 0x000fda000bf05300 */
[----:B------:R-:W-:Y:S05]  /*0d90*/  @!P0 BRA `(.L_x_10) ;  /* 0x00000000001c8947 */ /* 0x000fea0003800000 */
[----:B01----:R-:W0:Y:S02]  /*0da0*/  LDC.64 R6, c[0x0][0x5a0] ;  /* 0x00016800ff067b82 */ /* 0x003e240000000a00 */
[----:B0-----:R-:W3:Y:S02]  /*0db0*/  LDG.E.64 R6, desc[UR28][R6.64] ;  /* 0x0000001c06067981 */ /* 0x001ee4000c1e1b00 */
[----:B---3--:R-:W-:-:S04]  /*0dc0*/  ISETP.NE.U32.AND P0, PT, R6, RZ, PT ;  /* 0x000000ff0600720c */ /* 0x008fc80003f05070 */
[----:B------:R-:W-:-:S13]  /*0dd0*/  ISETP.NE.AND.EX P0, PT, R7, RZ, PT, P0 ;  /* 0x000000ff0700720c */ /* 0x000fda0003f05300 */
[----:B------:R-:W-:Y:S05]  /*0de0*/  @!P0 BRA `(.L_x_10) ;  /* 0x0000000000088947 */ /* 0x000fea0003800000 */
[----:B------:R0:W5:Y:S01]  /*0df0*/  LD.E R6, desc[UR28][R6.64] ;  /* 0x0000001c06067980 */ /* 0x000162000c101900 */
[----:B------:R-:W-:Y:S05]  /*0e00*/  BRA `(.L_x_11) ;  /* 0x0000000000207947 */ /* 0x000fea0003800000 */
.L_x_10:
[----:B------:R-:W-:Y:S02]  /*0e10*/  ULDC.64 UR4, c[0x0][0x590] ;  /* 0x0001640000047ab9 */ /* 0x000fe40000000a00 */
[----:B------:R-:W-:-:S04]  /*0e20*/  ISETP.NE.U32.AND P0, PT, RZ, UR4, PT ;  /* 0x00000004ff007c0c */ /* 0x000fc8000bf05070 */
[----:B------:R-:W-:-:S13]  /*0e30*/  ISETP.NE.AND.EX P0, PT, RZ, UR5, PT, P0 ;  /* 0x00000005ff007c0c */ /* 0x000fda000bf05300 */
[----:B------:R-:W-:Y:S05]  /*0e40*/  @!P0 BRA `(.L_x_12) ;  /* 0x00000000000c8947 */ /* 0x000fea0003800000 */
[----:B01----:R-:W0:Y:S02]  /*0e50*/  LDC.64 R6, c[0x0][0x590] ;  /* 0x00016400ff067b82 */ /* 0x003e240000000a00 */
[----:B0-----:R1:W5:Y:S01]  /*0e60*/  LDG.E R6, desc[UR28][R6.64] ;  /* 0x0000001c06067981 */ /* 0x001362000c1e1900 */
[----:B------:R-:W-:Y:S05]  /*0e70*/  BRA `(.L_x_11) ;  /* 0x0000000000047947 */ /* 0x000fea0003800000 */
.L_x_12:
[----:B01----:R-:W3:Y:S02]  /*0e80*/  LDC R6, c[0x0][0x584] ;  /* 0x00016100ff067b82 */ /* 0x003ee40000000800 */
.L_x_11:
[----:B------:R-:W-:-:S13]  /*0e90*/  LOP3.LUT P0, RZ, R9, 0xff, RZ, 0xc0, !PT ;  /* 0x000000ff09ff7812 */ /* 0x000fda000780c0ff */
[----:B------:R-:W-:Y:S05]  /*0ea0*/  @!P0 EXIT ;  /* 0x000000000000894d */ /* 0x000fea0003800000 */
[----:B------:R-:W-:Y:S01]  /*0eb0*/  ULDC UR4, c[0x0][0x28c] ;  /* 0x0000a30000047ab9 */ /* 0x000fe20000000800 */
[----:B------:R-:W-:Y:S01]  /*0ec0*/  LOP3.LUT R112, R4, 0x1, RZ, 0xfc, !PT ;  /* 0x0000000104707812 */ /* 0x000fe200078efcff */
[----:B------:R-:W-:-:S04]  /*0ed0*/  UIADD3 UR4, UR4, 0x7f, URZ ;  /* 0x0000007f04047890 */ /* 0x000fc8000fffe03f */
[----:B------:R-:W-:-:S04]  /*0ee0*/  USHF.R.S32.HI UR5, URZ, 0x1f, UR4 ;  /* 0x0000001f3f057899 */ /* 0x000fc80008011404 */
[----:B------:R-:W-:-:S03]  /*0ef0*/  ULEA.HI UR5, UR5, UR4, URZ, 0x7 ;  /* 0x0000000405057291 */ /* 0x000fc6000f8f383f */
[----:B------:R-:W-:Y:S01]  /*0f00*/  UMOV UR4, URZ ;  /* 0x0000003f00047c82 */ /* 0x000fe20008000000 */
[----:B------:R-:W-:-:S03]  /*0f10*/  USHF.R.S32.HI UR7, URZ, 0x7, UR5 ;  /* 0x000000073f077899 */ /* 0x000fc60008011405 */
[----:B------:R-:W-:-:S09]  /*0f20*/  UMOV UR5, URZ ;  /* 0x0000003f00057c82 */ /* 0x000fd20008000000 */
.L_x_133:
[----:B01----:R-:W-:Y:S01]  /*0f30*/  LOP3.LUT R7, R0, 0x80, RZ, 0xc0, !PT ;  /* 0x0000008000077812 */ /* 0x003fe200078ec0ff */
[----:B------:R-:W0:Y:S01]  /*0f40*/  S2UR UR11, SR_CgaCtaId ;  /* 0x00000000000b79c3 */ /* 0x000e220000008800 */
[----:B------:R-:W-:Y:S01]  /*0f50*/  UMOV UR22, 0x400 ;  /* 0x0000040000167882 */ /* 0x000fe20000000000 */
[----:B------:R-:W-:Y:S01]  /*0f60*/  UMOV UR6, URZ ;  /* 0x0000003f00067c82 */ /* 0x000fe20008000000 */
[----:B------:R-:W-:Y:S01]  /*0f70*/  SHF.R.U32.HI R8, RZ, 0x7, R7 ;  /* 0x00000007ff087819 */ /* 0x000fe20000011607 */
[----:B------:R-:W-:Y:S01]  /*0f80*/  UMOV UR8, URZ ;  /* 0x0000003f00087c82 */ /* 0x000fe20008000000 */
[----:B------:R-:W-:Y:S01]  /*0f90*/  UMOV UR24, UR5 ;  /* 0x0000000500187c82 */ /* 0x000fe20008000000 */
[----:B------:R-:W-:Y:S02]  /*0fa0*/  CS2R R16, SRZ ;  /* 0x0000000000107805 */ /* 0x000fe4000001ff00 */
[----:B------:R-:W-:Y:S01]  /*0fb0*/  CS2R R18, SRZ ;  /* 0x0000000000127805 */ /* 0x000fe2000001ff00 */
[----:B------:R-:W1:Y:S01]  /*0fc0*/  LDC R7, c[0x0][0x28c] ;  /* 0x0000a300ff077b82 */ /* 0x000e620000000800 */
[----:B----4-:R-:W4:Y:S01]  /*0fd0*/  SHFL.IDX PT, R8, R8, RZ, 0x1f ;  /* 0x00001fff08087589 */ /* 0x010f2200000e0000 */
[----:B------:R-:W-:-:S02]  /*0fe0*/  CS2R R20, SRZ ;  /* 0x0000000000147805 */ /* 0x000fc4000001ff00 */
[----:B------:R-:W-:Y:S02]  /*0ff0*/  CS2R R22, SRZ ;  /* 0x0000000000167805 */ /* 0x000fe4000001ff00 */
[----:B------:R-:W-:Y:S02]  /*1000*/  CS2R R72, SRZ ;  /* 0x0000000000487805 */ /* 0x000fe4000001ff00 */
[----:B------:R-:W-:Y:S02]  /*1010*/  CS2R R74, SRZ ;  /* 0x00000000004a7805 */ /* 0x000fe4000001ff00 */
[----:B------:R-:W-:Y:S02]  /*1020*/  CS2R R76, SRZ ;  /* 0x00000000004c7805 */ /* 0x000fe4000001ff00 */
[----:B------:R-:W-:Y:S02]  /*1030*/  CS2R R78, SRZ ;  /* 0x00000000004e7805 */ /* 0x000fe4000001ff00 */
[----:B------:R-:W-:-:S02]  /*1040*/  CS2R R80, SRZ ;  /* 0x0000000000507805 */ /* 0x000fc4000001ff00 */
[----:B------:R-:W-:Y:S02]  /*1050*/  CS2R R82, SRZ ;  /* 0x0000000000527805 */ /* 0x000fe4000001ff00 */
[----:B------:R-:W-:Y:S02]  /*1060*/  CS2R R84, SRZ ;  /* 0x0000000000547805 */ /* 0x000fe4000001ff00 */
[----:B------:R-:W-:Y:S02]  /*1070*/  CS2R R86, SRZ ;  /* 0x0000000000567805 */ /* 0x000fe4000001ff00 */
[----:B------:R-:W-:Y:S02]  /*1080*/  CS2R R88, SRZ ;  /* 0x0000000000587805 */ /* 0x000fe4000001ff00 */
[----:B------:R-:W-:Y:S02]  /*1090*/  CS2R R90, SRZ ;  /* 0x00000000005a7805 */ /* 0x000fe4000001ff00 */
[----:B------:R-:W-:-:S02]  /*10a0*/  CS2R R92, SRZ ;  /* 0x00000000005c7805 */ /* 0x000fc4000001ff00 */
[----:B------:R-:W-:Y:S01]  /*10b0*/  CS2R R94, SRZ ;  /* 0x00000000005e7805 */ /* 0x000fe2000001ff00 */
[----:B0-----:R-:W-:Y:S01]  /*10c0*/  ULEA UR22, UR11, UR22, 0x18 ;  /* 0x000000160b167291 */ /* 0x001fe2000f8ec03f */
[----:B------:R-:W-:Y:S02]  /*10d0*/  CS2R R96, SRZ ;  /* 0x0000000000607805 */ /* 0x000fe4000001ff00 */
[----:B------:R-:W-:Y:S01]  /*10e0*/  CS2R R98, SRZ ;  /* 0x0000000000627805 */ /* 0x000fe2000001ff00 */
[----:B------:R-:W-:Y:S01]  /*10f0*/  IMAD.MOV.U32 R100, RZ, RZ, RZ ;  /* 0x000000ffff647224 */ /* 0x000fe200078e00ff */
[----:B------:R-:W-:Y:S02]  /*1100*/  CS2R R102, SRZ ;  /* 0x0000000000667805 */ /* 0x000fe4000001ff00 */
[----:B------:R-:W-:Y:S02]  /*1110*/  CS2R R104, SRZ ;  /* 0x0000000000687805 */ /* 0x000fe4000001ff00 */
[----:B------:R-:W-:-:S02]  /*1120*/  CS2R R106, SRZ ;  /* 0x00000000006a7805 */ /* 0x000fc4000001ff00 */
[----:B------:R-:W-:Y:S02]  /*1130*/  CS2R R108, SRZ ;  /* 0x00000000006c7805 */ /* 0x000fe4000001ff00 */
[----:B-1----:R-:W-:Y:S01]  /*1140*/  ISETP.GE.AND P0, PT, R7, 0x1, PT ;  /* 0x000000010700780c */ /* 0x002fe20003f06270 */
[----:B------:R-:W-:Y:S01]  /*1150*/  IMAD.MOV.U32 R7, RZ, RZ, RZ ;  /* 0x000000ffff077224 */ /* 0x000fe200078e00ff */
[----:B----4-:R-:W-:Y:S02]  /*1160*/  R2UR UR9, R8 ;  /* 0x00000000080972ca */ /* 0x010fe400000e0000 */
[----:B------:R-:W-:Y:S01]  /*1170*/  CS2R R110, SRZ ;  /* 0x00000000006e7805 */ /* 0x000fe2000001ff00 */
[----:B------:R-:W-:Y:S01]  /*1180*/  IMAD.U32 R13, RZ, RZ, UR4 ;  /* 0x00000004ff0d7e24 */ /* 0x000fe2000f8e00ff */
        /* <DEDUP_REMOVED lines=9> */
[----:B------:R-:W-:Y:S01]  /*1220*/  CS2R R50, SRZ ;  /* 0x0000000000327805 */ /* 0x000fe2000001ff00 */
[----:B------:R-:W-:Y:S01]  /*1230*/  ULEA.HI UR10, UR9, UR9, URZ, 0x1 ;  /* 0x00000009090a7291 */ /* 0x000fe2000f8f083f */
[----:B------:R-:W-:Y:S02]  /*1240*/  CS2R R52, SRZ ;  /* 0x0000000000347805 */ /* 0x000fe4000001ff00 */
[----:B------:R-:W-:Y:S02]  /*1250*/  CS2R R54, SRZ ;  /* 0x0000000000367805 */ /* 0x000fe4000001ff00 */
[----:B------:R-:W-:Y:S01]  /*1260*/  CS2R R40, SRZ ;  /* 0x0000000000287805 */ /* 0x000fe2000001ff00 */
[----:B------:R-:W-:Y:S01]  /*1270*/  ULOP3.LUT UR10, UR10, 0x7fffe, URZ, 0xc0, !UPT ;  /* 0x0007fffe0a0a7892 */ /* 0x000fe2000f8ec03f */
[----:B------:R-:W-:-:S02]  /*1280*/  CS2R R42, SRZ ;  /* 0x00000000002a7805 */ /* 0x000fc4000001ff00 */
[----:B------:R-:W-:Y:S02]  /*1290*/  CS2R R44, SRZ ;  /* 0x00000000002c7805 */ /* 0x000fe4000001ff00 */
[----:B------:R-:W-:Y:S01]  /*12a0*/  CS2R R46, SRZ ;  /* 0x00000000002e7805 */ /* 0x000fe2000001ff00 */
[----:B------:R-:W-:Y:S01]  /*12b0*/  UIADD3 UR10, UR9, -UR10, URZ ;  /* 0x8000000a090a7290 */ /* 0x000fe2000fffe03f */
[----:B------:R-:W-:Y:S02]  /*12c0*/  CS2R R32, SRZ ;  /* 0x0000000000207805 */ /* 0x000fe4000001ff00 */
[----:B------:R-:W-:Y:S01]  /*12d0*/  CS2R R34, SRZ ;  /* 0x0000000000227805 */ /* 0x000fe2000001ff00 */
[----:B------:R-:W-:Y:S01]  /*12e0*/  UMOV UR9, URZ ;  /* 0x0000003f00097c82 */ /* 0x000fe20008000000 */
[----:B------:R-:W-:Y:S01]  /*12f0*/  ULEA UR10, UR10, UR22, 0xd ;  /* 0x000000160a0a7291 */ /* 0x000fe2000f8e683f */
[----:B------:R-:W-:Y:S02]  /*1300*/  CS2R R36, SRZ ;  /* 0x0000000000247805 */ /* 0x000fe4000001ff00 */
[----:B------:R-:W-:-:S02]  /*1310*/  CS2R R38, SRZ ;  /* 0x0000000000267805 */ /* 0x000fc4000001ff00 */
[----:B------:R-:W-:Y:S01]  /*1320*/  CS2R R24, SRZ ;  /* 0x0000000000187805 */ /* 0x000fe2000001ff00 */
[----:B------:R-:W-:Y:S01]  /*1330*/  UIADD3 UR10, UR10, 0x100, URZ ;  /* 0x000001000a0a7890 */ /* 0x000fe2000fffe03f */
[----:B------:R-:W-:Y:S02]  /*1340*/  CS2R R26, SRZ ;  /* 0x00000000001a7805 */ /* 0x000fe4000001ff00 */
[----:B------:R-:W-:Y:S02]  /*1350*/  CS2R R28, SRZ ;  /* 0x00000000001c7805 */ /* 0x000fe4000001ff00 */
[----:B--2---:R-:W-:Y:S01]  /*1360*/  CS2R R30, SRZ ;  /* 0x00000000001e7805 */ /* 0x004fe2000001ff00 */
[----:B------:R-:W-:-:S04]  /*1370*/  USHF.R.U32.HI UR10, URZ, 0x4, UR10 ;  /* 0x000000043f0a7899 */ /* 0x000fc8000801160a */
[----:B------:R-:W-:Y:S01]  /*1380*/  ULOP3.LUT UR23, UR10, 0x3fff, URZ, 0xc0, !UPT ;  /* 0x00003fff0a177892 */ /* 0x000fe2000f8ec03f */
[----:B------:R-:W-:Y:S11]  /*1390*/  @!P0 BRA `(.L_x_13) ;  /* 0x0000000c00388947 */ /* 0x000ff60003800000 */
[----:B------:R-:W-:-:S13]  /*13a0*/  ISETP.NE.AND P1, PT, R112, 0x3, PT ;  /* 0x000000037000780c */ /* 0x000fda0003f25270 */
[----:B------:R-:W-:Y:S05]  /*13b0*/  @!P1 BRA `(.L_x_14) ;  /* 0x0000000000049947 */ /* 0x000fea0003800000 */
[----:B------:R-:W-:Y:S01]  /*13c0*/  BPT.TRAP 0x1 ;  /* 0x000000040000795c */ /* 0x000fe20000300000 */
.L_x_14:
[----:B------:R-:W-:Y:S01]  /*13d0*/  ULEA UR6, UR5, UR22, 0x3 ;  /* 0x0000001605067291 */ /* 0x000fe2000f8e183f */
[----:B------:R-:W-:-:S05]  /*13e0*/  IMAD.U32 R7, RZ, RZ, UR4 ;  /* 0x00000004ff077e24 */ /* 0x000fca000f8e00ff */
[----:B------:R-:W-:-:S04]  /*13f0*/  SHF.L.U32 R7, R7, 0x1f, RZ ;  /* 0x0000001f07077819 */ /* 0x000fc800000006ff */
[----:B------:R0:W1:Y:S01]  /*1400*/  SYNCS.PHASECHK.TRANS64.TRYWAIT P0, [UR6], R7 ;  /* 0x00000007ff0075a7 */ /* 0x0000620008000146 */
[----:B------:R-:W-:Y:S05]  /*1410*/  @!P1 BRA `(.L_x_15) ;  /* 0x0000000000049947 */ /* 0x000fea0003800000 */
[----:B------:R-:W-:Y:S01]  /*1420*/  BPT.TRAP 0x1 ;  /* 0x000000040000795c */ /* 0x000fe20000300000 */
.L_x_15:
[----:B-1----:R-:W-:Y:S05]  /*1430*/  @P0 BRA `(.L_x_16) ;  /* 0x0000000000080947 */ /* 0x002fea0003800000 */
[----:B------:R-:W1:Y:S02]  /*1440*/  SYNCS.PHASECHK.TRANS64.TRYWAIT P0, [UR6], R7 ;  /* 0x00000007ff0075a7 */ /* 0x000e640008000146 */
[----:B-1----:R-:W-:Y:S05]  /*1450*/  @!P0 BRA `(.L_x_17) ;  /* 0x0000007400388947 */ /* 0x002fea0003800000 */
.L_x_16:
[----:B------:R-:W-:Y:S01]  /*1460*/  UIADD3 UR6, UR22, 0x28100, URZ ;  /* 0x0002810016067890 */ /* 0x000fe2000fffe03f */
[----:B------:R-:W-:Y:S01]  /*1470*/  WARPGROUP.ARRIVE ;  /* 0x00000000000079c5 */ /* 0x000fe20000000000 */
[----:B------:R-:W-:Y:S01]  /*1480*/  ULOP3.LUT UR8, UR23, 0x10000, URZ, 0xfc, !UPT ;  /* 0x0001000017087892 */ /* 0x000fe2000f8efc3f */
[----:B------:R-:W-:Y:S01]  /*1490*/  CS2R R16, SRZ ;  /* 0x0000000000107805 */ /* 0x000fe2000001ff00 */
[----:B------:R-:W-:Y:S01]  /*14a0*/  USHF.R.U32.HI UR6, URZ, 0x4, UR6 ;  /* 0x000000043f067899 */ /* 0x000fe20008011606 */
[----:B01----:R-:W-:Y:S01]  /*14b0*/  IMAD.MOV.U32 R7, RZ, RZ, RZ ;  /* 0x000000ffff077224 */ /* 0x003fe200078e00ff */
[----:B------:R-:W-:Y:S01]  /*14c0*/  ULEA UR8, UR5, UR8, 0xb ;  /* 0x0000000805087291 */ /* 0x000fe2000f8e583f */
[----:B------:R-:W-:Y:S01]  /*14d0*/  CS2R R18, SRZ ;  /* 0x0000000000127805 */ /* 0x000fe2000001ff00 */
[----:B------:R-:W-:Y:S01]  /*14e0*/  ULOP3.LUT UR6, UR6, 0x3fff, URZ, 0xc0, !UPT ;  /* 0x00003fff06067892 */ /* 0x000fe2000f8ec03f */
[----:B------:R-:W-:Y:S01]  /*14f0*/  CS2R R20, SRZ ;  /* 0x0000000000147805 */ /* 0x000fe2000001ff00 */
[----:B------:R-:W-:Y:S01]  /*1500*/  UMOV UR9, 0x40000040 ;  /* 0x4000004000097882 */ /* 0x000fe20000000000 */
[----:B------:R-:W-:Y:S01]  /*1510*/  UMOV UR11, 0x40000040 ;  /* 0x40000040000b7882 */ /* 0x000fe20000000000 */
[----:B------:R-:W-:Y:S01]  /*1520*/  ULOP3.LUT UR6, UR6, 0x10000, URZ, 0xfc, !UPT ;  /* 0x0001000006067892 */ /* 0x000fe2000f8efc3f */
[----:B------:R-:W-:Y:S01]  /*1530*/  CS2R R22, SRZ ;  /* 0x0000000000167805 */ /* 0x000fe2000001ff00 */
[----:B------:R-:W-:Y:S01]  /*1540*/  UMOV UR12, UR8 ;  /* 0x00000008000c7c82 */ /* 0x000fe20008000000 */
[----:B------:R-:W-:Y:S01]  /*1550*/  UMOV UR13, UR9 ;  /* 0x00000009000d7c82 */ /* 0x000fe20008000000 */
[----:B------:R-:W-:Y:S01]  /*1560*/  UIMAD UR10, UR5, 0x180, UR6 ;  /* 0x00000180050a78a4 */ /* 0x000fe2000f8e0206 */
[----:B------:R-:W-:Y:S01]  /*1570*/  CS2R R72, SRZ ;  /* 0x0000000000487805 */ /* 0x000fe2000001ff00 */
[----:B------:R-:W-:Y:S01]  /*1580*/  UMOV UR15, 0x40000040 ;  /* 0x40000040000f7882 */ /* 0x000fe20000000000 */
[----:B------:R-:W-:Y:S01]  /*1590*/  UIADD3 UR6, UR8, 0x400, URZ ;  /* 0x0000040008067890 */ /* 0x000fe2000fffe03f */
[----:B------:R-:W-:Y:S01]  /*15a0*/  CS2R R74, SRZ ;  /* 0x00000000004a7805 */ /* 0x000fe2000001ff00 */
[----:B------:R-:W-:Y:S01]  /*15b0*/  UIADD3 UR14, UR10, 0x80, URZ ;  /* 0x000000800a0e7890 */ /* 0x000fe2000fffe03f */
[----:B------:R-:W-:Y:S01]  /*15c0*/  CS2R R76, SRZ ;  /* 0x00000000004c7805 */ /* 0x000fe2000001ff00 */
[----:B------:R-:W-:Y:S01]  /*15d0*/  UIADD3 UR18, UR10, 0x100, URZ ;  /* 0x000001000a127890 */ /* 0x000fe2000fffe03f */
[----:B------:R-:W-:Y:S01]  /*15e0*/  CS2R R78, SRZ ;  /* 0x00000000004e7805 */ /* 0x000fe2000001ff00 */
[----:B------:R-:W-:Y:S01]  /*15f0*/  QGMMA.64x16x32.F32.E4M3.E4M3 R64, gdesc[UR8], RZ, !UPT ;  /* 0x00200000084079f3 */ /* 0x000fe2000c7008ff */
[----:B------:R-:W-:Y:S01]  /*1600*/  UMOV UR16, UR8 ;  /* 0x0000000800107c82 */ /* 0x000fe20008000000 */
[----:B------:R-:W-:Y:S01]  /*1610*/  UMOV UR17, UR9 ;  /* 0x0000000900117c82 */ /* 0x000fe20008000000 */
[----:B------:R-:W-:Y:S01]  /*1620*/  UMOV UR19, 0x40000040 ;  /* 0x4000004000137882 */ /* 0x000fe20000000000 */
[----:B------:R-:W-:Y:S01]  /*1630*/  UIADD3 UR26, UR10, 0x102, URZ ;  /* 0x000001020a1a7890 */ /* 0x000fe2000fffe03f */
[----:B------:R-:W-:Y:S01]  /*1640*/  QGMMA.64x16x32.F32.E4M3.E4M3 R48, gdesc[UR12], RZ, !UPT ;  /* 0x002000000c3079f3 */ /* 0x000fe2000c7008ff */
[----:B------:R-:W-:Y:S01]  /*1650*/  UMOV UR27, 0x40000040 ;  /* 0x40000040001b7882 */ /* 0x000fe20000000000 */
[----:B------:R-:W-:Y:S01]  /*1660*/  UIADD3 UR9, UR8, 0x404, URZ ;  /* 0x0000040408097890 */ /* 0x000fe2000fffe03f */
[----:B------:R-:W-:Y:S01]  /*1670*/  CS2R R80, SRZ ;  /* 0x0000000000507805 */ /* 0x000fe2000001ff00 */
[----:B------:R-:W-:Y:S01]  /*1680*/  QGMMA.64x16x32.F32.E4M3.E4M3 R32, gdesc[UR16], RZ, !UPT ;  /* 0x00200000102079f3 */ /* 0x000fe2000c7008ff */
[----:B------:R-:W-:Y:S01]  /*1690*/  UMOV UR16, UR6 ;  /* 0x0000000600107c82 */ /* 0x000fe20008000000 */
[----:B------:R-:W-:Y:S01]  /*16a0*/  UMOV UR17, 0x40000040 ;  /* 0x4000004000117882 */ /* 0x000fe20000000000 */
[----:B------:R-:W-:Y:S01]  /*16b0*/  UMOV UR12, UR16 ;  /* 0x00000010000c7c82 */ /* 0x000fe20008000000 */
[----:B------:R-:W-:Y:S01]  /*16c0*/  QGMMA.64x16x32.F32.E4M3.E4M3 R24, gdesc[UR16], RZ, !UPT ;  /* 0x00200000101879f3 */ /* 0x000fe2000c7008ff */
[----:B------:R-:W-:Y:S01]  /*16d0*/  UMOV UR13, UR17 ;  /* 0x00000011000d7c82 */ /* 0x000fe20008000000 */
[----:B------:R-:W-:Y:S01]  /*16e0*/  UMOV UR18, UR10 ;  /* 0x0000000a00127c82 */ /* 0x000fe20008000000 */
[----:B------:R-:W-:Y:S01]  /*16f0*/  UMOV UR19, UR11 ;  /* 0x0000000b00137c82 */ /* 0x000fe20008000000 */
[----:B------:R-:W-:Y:S01]  /*1700*/  QGMMA.64x16x32.F32.E4M3.E4M3 R40, gdesc[UR12], RZ, !UPT ;  /* 0x002000000c2879f3 */ /* 0x000fe2000c7008ff */
[----:B------:R-:W-:Y:S01]  /*1710*/  UIADD3 UR12, UR8, 0x2, URZ ;  /* 0x00000002080c7890 */ /* 0x000fe2000fffe03f */
[----:B------:R-:W-:Y:S01]  /*1720*/  CS2R R82, SRZ ;  /* 0x0000000000527805 */ /* 0x000fe2000001ff00 */
[----:B------:R-:W-:Y:S01]  /*1730*/  UIADD3 UR14, UR10, 0x2, URZ ;  /* 0x000000020a0e7890 */ /* 0x000fe2000fffe03f */
[----:B------:R-:W-:Y:S01]  /*1740*/  QGMMA.64x16x32.F32.E4M3.E4M3 R56, gdesc[UR16], RZ, !UPT ;  /* 0x00200000103879f3 */ /* 0x000fe2000c7008ff */
[----:B------:R-:W-:Y:S01]  /*1750*/  UIADD3 UR18, UR10, 0x82, URZ ;  /* 0x000000820a127890 */ /* 0x000fe2000fffe03f */
[----:B------:R-:W-:Y:S01]  /*1760*/  CS2R R84, SRZ ;  /* 0x0000000000547805 */ /* 0x000fe2000001ff00 */
[----:B------:R-:W-:Y:S01]  /*1770*/  UMOV UR13, 0x40000040 ;  /* 0x40000040000d7882 */ /* 0x000fe20000000000 */
[----:B------:R-:W-:Y:S01]  /*1780*/  UMOV UR15, 0x40000040 ;  /* 0x40000040000f7882 */ /* 0x000fe20000000000 */
[----:B------:R-:W-:Y:S01]  /*1790*/  UMOV UR16, UR12 ;  /* 0x0000000c00107c82 */ /* 0x000fe20008000000 */
[----:B------:R-:W-:Y:S01]  /*17a0*/  UMOV UR17, UR13 ;  /* 0x0000000d00117c82 */ /* 0x000fe20008000000 */
[----:B------:R-:W-:Y:S01]  /*17b0*/  UMOV UR19, 0x40000040 ;  /* 0x4000004000137882 */ /* 0x000fe20000000000 */
[----:B------:R-:W-:Y:S01]  /*17c0*/  UIADD3 UR6, UR8, 0x402, URZ ;  /* 0x0000040208067890 */ /* 0x000fe2000fffe03f */
[----:B------:R-:W-:Y:S01]  /*17d0*/  CS2R R86, SRZ ;  /* 0x0000000000567805 */ /* 0x000fe2000001ff00 */
[----:B------:R-:W-:Y:S01]  /*17e0*/  UMOV UR24, UR12 ;  /* 0x0000000c00187c82 */ /* 0x000fe20008000000 */
[----:B------:R-:W-:Y:S01]  /*17f0*/  UMOV UR25, UR13 ;  /* 0x0000000d00197c82 */ /* 0x000fe20008000000 */
[----:B------:R-:W-:Y:S01]  /*1800*/  UMOV UR11, 0x40000040 ;  /* 0x40000040000b7882 */ /* 0x000fe20000000000 */
[----:B------:R-:W-:-:S02]  /*1810*/  CS2R R88, SRZ ;  /* 0x0000000000587805 */ /* 0x000fc4000001ff00 */
[----:B------:R-:W-:Y:S02]  /*1820*/  CS2R R90, SRZ ;  /* 0x00000000005a7805 */ /* 0x000fe4000001ff00 */
[----:B------:R-:W-:Y:S02]  /*1830*/  CS2R R92, SRZ ;  /* 0x00000000005c7805 */ /* 0x000fe4000001ff00 */
[----:B------:R-:W-:Y:S02]  /*1840*/  CS2R R94, SRZ ;  /* 0x00000000005e7805 */ /* 0x000fe4000001ff00 */
[----:B------:R-:W-:Y:S02]  /*1850*/  CS2R R96, SRZ ;  /* 0x0000000000607805 */ /* 0x000fe4000001ff00 */
[----:B------:R-:W-:Y:S01]  /*1860*/  CS2R R98, SRZ ;  /* 0x0000000000627805 */ /* 0x000fe2000001ff00 */
[----:B------:R-:W-:Y:S01]  /*1870*/  IMAD.MOV.U32 R100, RZ, RZ, RZ ;  /* 0x000000ffff647224 */ /* 0x000fe200078e00ff */
[----:B------:R-:W-:-:S02]  /*1880*/  CS2R R102, SRZ ;  /* 0x0000000000667805 */ /* 0x000fc4000001ff00 */
[----:B------:R-:W-:Y:S02]  /*1890*/  CS2R R104, SRZ ;  /* 0x0000000000687805 */ /* 0x000fe4000001ff00 */
[----:B------:R-:W-:Y:S02]  /*18a0*/  CS2R R106, SRZ ;  /* 0x00000000006a7805 */ /* 0x000fe4000001ff00 */
[----:B------:R-:W-:Y:S02]  /*18b0*/  CS2R R108, SRZ ;  /* 0x00000000006c7805 */ /* 0x000fe4000001ff00 */
[----:B------:R-:W-:Y:S01]  /*18c0*/  CS2R R110, SRZ ;  /* 0x00000000006e7805 */ /* 0x000fe2000001ff00 */
[----:B------:R-:W-:Y:S04]  /*18d0*/  QGMMA.64x16x32.F32.E4M3.E4M3 R64, gdesc[UR12], R64 ;  /* 0x002000000c4079f3 */ /* 0x000fe80008700840 */
[----:B------:R-:W-:Y:S04]  /*18e0*/  QGMMA.64x16x32.F32.E4M3.E4M3 R48, gdesc[UR16], R48 ;  /* 0x00200000103079f3 */ /* 0x000fe80008700830 */
[----:B------:R-:W-:Y:S01]  /*18f0*/  QGMMA.64x16x32.F32.E4M3.E4M3 R32, gdesc[UR24], R32 ;  /* 0x00200000182079f3 */ /* 0x000fe20008700820 */
[----:B------:R-:W-:Y:S01]  /*1900*/  UMOV UR24, UR6 ;  /* 0x0000000600187c82 */ /* 0x000fe20008000000 */
[----:B------:R-:W-:Y:S01]  /*1910*/  UMOV UR25, 0x40000040 ;  /* 0x4000004000197882 */ /* 0x000fe20000000000 */
[----:B------:R-:W-:Y:S01]  /*1920*/  UMOV UR16, UR24 ;  /* 0x0000001800107c82 */ /* 0x000fe20008000000 */
[----:B------:R-:W-:Y:S01]  /*1930*/  QGMMA.64x16x32.F32.E4M3.E4M3 R24, gdesc[UR24], R24 ;  /* 0x00200000181879f3 */ /* 0x000fe20008700818 */
[----:B------:R-:W-:Y:S01]  /*1940*/  UMOV UR17, UR25 ;  /* 0x0000001900117c82 */ /* 0x000fe20008000000 */
[----:B------:R-:W-:Y:S01]  /*1950*/  UMOV UR12, UR24 ;  /* 0x00000018000c7c82 */ /* 0x000fe20008000000 */
[----:B------:R-:W-:Y:S01]  /*1960*/  UMOV UR13, UR25 ;  /* 0x00000019000d7c82 */ /* 0x000fe20008000000 */
[----:B------:R-:W-:Y:S01]  /*1970*/  QGMMA.64x16x32.F32.E4M3.E4M3 R40, gdesc[UR16], R40 ;  /* 0x00200000102879f3 */ /* 0x000fe20008700828 */
[----:B------:R-:W-:-:S02]  /*1980*/  UIADD3 UR18, UR10, 0x84, URZ ;  /* 0x000000840a127890 */ /* 0x000fc4000fffe03f */
[----:B------:R-:W-:Y:S01]  /*1990*/  UIADD3 UR26, UR10, 0x104, URZ ;  /* 0x000001040a1a7890 */ /* 0x000fe2000fffe03f */
[----:B------:R-:W-:Y:S01]  /*19a0*/  QGMMA.64x16x32.F32.E4M3.E4M3 R56, gdesc[UR12], R56 ;  /* 0x002000000c3879f3 */ /* 0x000fe20008700838 */
[----:B------:R-:W-:Y:S02]  /*19b0*/  UIADD3 UR12, UR8, 0x4, URZ ;  /* 0x00000004080c7890 */ /* 0x000fe4000fffe03f */
[----:B------:R-:W-:Y:S01]  /*19c0*/  UIADD3 UR14, UR10, 0x4, URZ ;  /* 0x000000040a0e7890 */ /* 0x000fe2000fffe03f */
[----:B------:R-:W-:Y:S01]  /*19d0*/  UMOV UR13, 0x40000040 ;  /* 0x40000040000d7882 */ /* 0x000fe20000000000 */
[----:B------:R-:W-:Y:S01]  /*19e0*/  UMOV UR15, 0x40000040 ;  /* 0x40000040000f7882 */ /* 0x000fe20000000000 */
[----:B------:R-:W-:Y:S02]  /*19f0*/  UMOV UR17, UR13 ;  /* 0x0000000d00117c82 */ /* 0x000fe40008000000 */
[----:B------:R-:W-:Y:S01]  /*1a00*/  UMOV UR16, UR12 ;  /* 0x0000000c00107c82 */ /* 0x000fe20008000000 */
[----:B------:R-:W-:Y:S01]  /*1a10*/  UMOV UR19, 0x40000040 ;  /* 0x4000004000137882 */ /* 0x000fe20000000000 */
[----:B------:R-:W-:Y:S01]  /*1a20*/  UMOV UR24, UR12 ;  /* 0x0000000c00187c82 */ /* 0x000fe20008000000 */
[----:B------:R-:W-:Y:S01]  /*1a30*/  UMOV UR25, UR13 ;  /* 0x0000000d00197c82 */ /* 0x000fe20008000000 */
[----:B------:R-:W-:Y:S01]  /*1a40*/  UMOV UR27, 0x40000040 ;  /* 0x40000040001b7882 */ /* 0x000fe20000000000 */
[----:B------:R-:W-:Y:S01]  /*1a50*/  UMOV UR6, 0x4 ;  /* 0x0000000400067882 */ /* 0x000fe20000000000 */
        /* <DEDUP_REMOVED lines=11> */
[----:B------:R-:W-:Y:S01]  /*1b10*/  UIADD3 UR18, UR10, 0x86, URZ ;  /* 0x000000860a127890 */ /* 0x000fe2000fffe03f */
[----:B------:R-:W-:-:S02]  /*1b20*/  UMOV UR19, 0x40000040 ;  /* 0x4000004000137882 */ /* 0x000fc40000000000 */
[----:B------:R-:W-:Y:S01]  /*1b30*/  QGMMA.64x16x32.F32.E4M3.E4M3 R56, gdesc[UR12], R56 ;  /* 0x002000000c3879f3 */ /* 0x000fe20008700838 */
[----:B------:R-:W-:Y:S02]  /*1b40*/  UIADD3 UR12, UR8, 0x6, URZ ;  /* 0x00000006080c7890 */ /* 0x000fe4000fffe03f */
[----:B------:R-:W-:Y:S01]  /*1b50*/  UIADD3 UR14, UR10, 0x6, URZ ;  /* 0x000000060a0e7890 */ /* 0x000fe2000fffe03f */
[----:B------:R-:W-:Y:S01]  /*1b60*/  UMOV UR13, 0x40000040 ;  /* 0x40000040000d7882 */ /* 0x000fe20000000000 */
[----:B------:R-:W-:Y:S01]  /*1b70*/  UMOV UR15, 0x40000040 ;  /* 0x40000040000f7882 */ /* 0x000fe20000000000 */
[----:B------:R-:W-:Y:S02]  /*1b80*/  UIADD3 UR10, UR10, 0x106, URZ ;  /* 0x000001060a0a7890 */ /* 0x000fe4000fffe03f */
[----:B------:R-:W-:Y:S01]  /*1b90*/  UMOV UR16, UR12 ;  /* 0x0000000c00107c82 */ /* 0x000fe20008000000 */
[----:B------:R-:W-:Y:S01]  /*1ba0*/  UMOV UR17, UR13 ;  /* 0x0000000d00117c82 */ /* 0x000fe20008000000 */
[----:B------:R-:W-:-:S02]  /*1bb0*/  UMOV UR9, UR13 ;  /* 0x0000000d00097c82 */ /* 0x000fc40008000000 */
[----:B------:R-:W-:Y:S04]  /*1bc0*/  QGMMA.64x16x32.F32.E4M3.E4M3 R64, gdesc[UR12], R64 ;  /* 0x002000000c4079f3 */ /* 0x000fe80008700840 */
[----:B------:R-:W-:Y:S01]  /*1bd0*/  QGMMA.64x16x32.F32.E4M3.E4M3 R48, gdesc[UR16], R48 ;  /* 0x00200000103079f3 */ /* 0x000fe20008700830 */
[----:B------:R-:W-:-:S03]  /*1be0*/  UIADD3 UR16, UR8, 0x406, URZ ;  /* 0x0000040608107890 */ /* 0x000fc6000fffe03f */
[----:B------:R-:W-:Y:S01]  /*1bf0*/  UMOV UR8, UR12 ;  /* 0x0000000c00087c82 */ /* 0x000fe20008000000 */
[----:B------:R-:W-:Y:S01]  /*1c00*/  ULDC UR12, c[0x0][0x50c] ;  /* 0x00014300000c7ab9 */ /* 0x000fe20000000800 */
[----:B------:R-:W-:Y:S01]  /*1c10*/  QGMMA.64x16x32.F32.E4M3.E4M3 R32, gdesc[UR8], R32 ;  /* 0x00200000082079f3 */ /* 0x000fe20008700820 */
[----:B------:R-:W-:Y:S01]  /*1c20*/  UMOV UR9, 0x40000040 ;  /* 0x4000004000097882 */ /* 0x000fe20000000000 */
[----:B------:R-:W-:Y:S01]  /*1c30*/  UMOV UR8, UR16 ;  /* 0x0000001000087c82 */ /* 0x000fe20008000000 */
[----:B------:R-:W-:Y:S01]  /*1c40*/  UMOV UR17, UR9 ;  /* 0x0000000900117c82 */ /* 0x000fe20008000000 */
[----:B------:R-:W-:Y:S01]  /*1c50*/  QGMMA.64x16x32.F32.E4M3.E4M3 R24, gdesc[UR8], R24 ;  /* 0x00200000081879f3 */ /* 0x000fe20008700818 */
[----:B------:R-:W-:Y:S01]  /*1c60*/  UMOV UR16, UR8 ;  /* 0x0000000800107c82 */ /* 0x000fe20008000000 */
[----:B------:R-:W-:Y:S01]  /*1c70*/  UISETP.NE.AND UP0, UPT, UR12, 0x4, UPT ;  /* 0x000000040c00788c */ /* 0x000fe2000bf05270 */
[----:B------:R-:W-:Y:S01]  /*1c80*/  UMOV UR10, UR14 ;  /* 0x0000000e000a7c82 */ /* 0x000fe20008000000 */
[----:B------:R-:W-:Y:S01]  /*1c90*/  UMOV UR11, UR15 ;  /* 0x0000000f000b7c82 */ /* 0x000fe20008000000 */
[----:B------:R-:W-:Y:S04]  /*1ca0*/  QGMMA.64x16x32.F32.E4M3.E4M3 R40, gdesc[UR16], R40 ;  /* 0x00200000102879f3 */ /* 0x000fe80008700828 */
[----:B------:R-:W-:Y:S01]  /*1cb0*/  QGMMA.64x16x32.F32.E4M3.E4M3 R56, gdesc[UR8], R56, gsb0 ;  /* 0x00200000083879f3 */ /* 0x000fe20008000838 */
[----:B------:R-:W-:-:S06]  /*1cc0*/  USEL UR8, URZ, 0x1, UP0 ;  /* 0x000000013f087887 */ /* 0x000fcc0008000000 */
[----:B------:R-:W-:-:S13]  /*1cd0*/  ISETP.NE.AND P0, PT, RZ, UR8, PT ;  /* 0x00000008ff007c0c */ /* 0x000fda000bf05270 */
[----:B------:R-:W-:Y:S05]  /*1ce0*/  @!P0 BRA `(.L_x_18) ;  /* 0x0000000000c88947 */ /* 0x000fea0003800000 */
[----:B------:R-:W-:Y:S02]  /*1cf0*/  WARPGROUP.DEPBAR.LE gsb0, 0x0 ;  /* 0x00008000000079c5 */ /* 0x000fe40000010000 */
[----:B------:R-:W-:-:S01]  /*1d00*/  FADD R111, RZ, R64 ;  /* 0x00000040ff6f7221 */ /* 0x000fc20000000000 */
[----:B------:R-:W-:Y:S01]  /*1d10*/  FADD R110, RZ, R65 ;  /* 0x00000041ff6e7221 */ /* 0x000fe20000000000 */
        /* <DEDUP_REMOVED lines=46> */
[----:B------:R-:W-:-:S06]  /*2000*/  UMOV UR6, URZ ;  /* 0x0000003f00067c82 */ /* 0x000fcc0008000000 */
.L_x_18:
[----:B------:R-:W-:-:S04]  /*2010*/  UIADD3 UR24, UR5, 0x1, URZ ;  /* 0x0000000105187890 */ /* 0x000fc8000fffe03f */
[----:B------:R-:W-:-:S04]  /*2020*/  UISETP.NE.AND UP0, UPT, UR24, 0x5, UPT ;  /* 0x000000051800788c */ /* 0x000fc8000bf05270 */
[----:B------:R-:W-:Y:S02]  /*2030*/  USEL UR9, URZ, 0x1, UP0 ;  /* 0x000000013f097887 */ /* 0x000fe40008000000 */
[----:B------:R-:W-:Y:S02]  /*2040*/  USEL UR24, UR24, URZ, UP0 ;  /* 0x0000003f18187287 */ /* 0x000fe40008000000 */
[----:B------:R-:W-:-:S06]  /*2050*/  ULOP3.LUT UR9, UR4, UR9, URZ, 0x3c, !UPT ;  /* 0x0000000904097292 */ /* 0x000fcc000f8e3c3f */
[----:B------:R-:W-:Y:S01]  /*2060*/  IMAD.U32 R13, RZ, RZ, UR9 ;  /* 0x00000009ff0d7e24 */ /* 0x000fe2000f8e00ff */
[----:B------:R-:W-:-:S06]  /*2070*/  UMOV UR9, 0x1 ;  /* 0x0000000100097882 */ /* 0x000fcc0000000000 */
.L_x_13:
[----:B------:R-:W-:-:S04]  /*2080*/  UISETP.LT.AND UP0, UPT, UR7, 0x1, UPT ;  /* 0x000000010700788c */ /* 0x000fc8000bf01270 */
[----:B------:R-:W-:-:S04]  /*2090*/  USEL UR10, UR7, 0x1, UP0 ;  /* 0x00000001070a7887 */ /* 0x000fc80008000000 */
[----:B------:R-:W-:-:S04]  /*20a0*/  UIADD3 UR10, UR7, -UR10, URZ ;  /* 0x8000000a070a7290 */ /* 0x000fc8000fffe03f */
[----:B------:R-:W-:-:S06]  /*20b0*/  UISETP.GE.AND UP0, UPT, UR10, 0x1, UPT ;  /* 0x000000010a00788c */ /* 0x000fcc000bf06270 */
[----:B------:R-:W-:-:S13]  /*20c0*/  PLOP3.LUT P0, PT, PT, PT, UP0, 0x80, 0x0 ;  /* 0x000000000000781c */ /* 0x000fda0003f0f008 */
[----:B------:R-:W-:Y:S05]  /*20d0*/  @!P0 BRA `(.L_x_19) ;  /* 0x0000000c00348947 */ /* 0x000fea0003800000 */
[----:B------:R-:W-:Y:S01]  /*20e0*/  IMAD.U32 R8, RZ, RZ, UR10 ;  /* 0x0000000aff087e24 */ /* 0x000fe2000f8e00ff */
[----:B------:R-:W-:Y:S01]  /*20f0*/  UMOV UR20, UR5 ;  /* 0x0000000500147c82 */ /* 0x000fe20008000000 */
[----:B------:R-:W-:-:S05]  /*2100*/  ULDC UR21, c[0x0][0x50c] ;  /* 0x0001430000157ab9 */ /* 0x000fca0000000800 */
.L_x_27:
[----:B------:R-:W-:-:S13]  /*2110*/  ISETP.NE.AND P1, PT, R112, 0x3, PT ;  /* 0x000000037000780c */ /* 0x000fda0003f25270 */
[----:B01----:R-:W-:Y:S05]  /*2120*/  @!P1 BRA `(.L_x_20) ;  /* 0x0000000000049947 */ /* 0x003fea0003800000 */
[----:B------:R-:W-:Y:S01]  /*2130*/  BPT.TRAP 0x1 ;  /* 0x000000040000795c */ /* 0x000fe20000300000 */
.L_x_20:
[----:B------:R-:W0:Y:S01]  /*2140*/  S2UR UR10, SR_CgaCtaId ;  /* 0x00000000000a79c3 */ /* 0x000e220000008800 */
[----:B------:R-:W-:Y:S01]  /*2150*/  UMOV UR22, 0x400 ;  /* 0x0000040000167882 */ /* 0x000fe20000000000 */
[----:B------:R-:W-:Y:S01]  /*2160*/  SHF.L.U32 R9, R13, 0x1f, RZ ;  /* 0x0000001f0d097819 */ /* 0x000fe200000006ff */
[----:B0-----:R-:W-:-:S04]  /*2170*/  ULEA UR22, UR10, UR22, 0x18 ;  /* 0x000000160a167291 */ /* 0x001fc8000f8ec03f */
[----:B------:R-:W-:-:S09]  /*2180*/  ULEA UR10, UR24, UR22, 0x3 ;  /* 0x00000016180a7291 */ /* 0x000fd2000f8e183f */
[----:B------:R0:W1:Y:S01]  /*2190*/  SYNCS.PHASECHK.TRANS64.TRYWAIT P0, [UR10], R9 ;  /* 0x00000009ff0075a7 */ /* 0x000062000800014a */
[----:B------:R-:W-:Y:S05]  /*21a0*/  @!P1 BRA `(.L_x_21) ;  /* 0x0000000000049947 */ /* 0x000fea0003800000 */
[----:B------:R-:W-:Y:S01]  /*21b0*/  BPT.TRAP 0x1 ;  /* 0x000000040000795c */ /* 0x000fe20000300000 */
.L_x_21:
[----:B-1----:R-:W-:Y:S05]  /*21c0*/  @P0 BRA `(.L_x_22) ;  /* 0x0000000000080947 */ /* 0x002fea0003800000 */
[----:B------:R-:W1:Y:S02]  /*21d0*/  SYNCS.PHASECHK.TRANS64.TRYWAIT P0, [UR10], R9 ;  /* 0x00000009ff0075a7 */ /* 0x000e64000800014a */
[----:B-1----:R-:W-:Y:S05]  /*21e0*/  @!P0 BRA `(.L_x_23) ;  /* 0x0000006400ec8947 */ /* 0x002fea0003800000 */
.L_x_22:
[----:B------:R-:W-:Y:S01]  /*21f0*/  UIADD3 UR10, UR22, 0x28100, URZ ;  /* 0x00028100160a7890 */ /* 0x000fe2000fffe03f */
[----:B------:R-:W-:Y:S01]  /*2200*/  WARPGROUP.ARRIVE ;  /* 0x00000000000079c5 */ /* 0x000fe20000000000 */
[----:B------:R-:W-:Y:S02]  /*2210*/  UISETP.NE.AND UP0, UPT, UR8, URZ, UPT ;  /* 0x0000003f0800728c */ /* 0x000fe4000bf05270 */
[----:B------:R-:W-:Y:S02]  /*2220*/  USHF.R.U32.HI UR10, URZ, 0x4, UR10 ;  /* 0x000000043f0a7899 */ /* 0x000fe4000801160a */
[----:B------:R-:W-:Y:S02]  /*2230*/  USEL UR9, UR9, URZ, !UP0 ;  /* 0x0000003f09097287 */ /* 0x000fe4000c000000 */
[----:B------:R-:W-:Y:S02]  /*2240*/  ULOP3.LUT UR10, UR10, 0x3fff, URZ, 0xc0, !UPT ;  /* 0x00003fff0a0a7892 */ /* 0x000fe4000f8ec03f */
[----:B------:R-:W-:-:S02]  /*2250*/  ULOP3.LUT UR25, UR23, 0x10000, URZ, 0xfc, !UPT ;  /* 0x0001000017197892 */ /* 0x000fc4000f8efc3f */
[----:B------:R-:W-:Y:S02]  /*2260*/  ULOP3.LUT UR10, UR10, 0x10000, URZ, 0xfc, !UPT ;  /* 0x000100000a0a7892 */ /* 0x000fe4000f8efc3f */
[----:B------:R-:W-:Y:S02]  /*2270*/  UISETP.NE.U32.AND UP0, UPT, UR9, URZ, UPT ;  /* 0x0000003f0900728c */ /* 0x000fe4000bf05070 */
[----:B------:R-:W-:Y:S02]  /*2280*/  UIMAD UR26, UR24, 0x180, UR10 ;  /* 0x00000180181a78a4 */ /* 0x000fe4000f8e020a */
[----:B------:R-:W-:Y:S02]  /*2290*/  ULEA UR25, UR24, UR25, 0xb ;  /* 0x0000001918197291 */ /* 0x000fe4000f8e583f */
[----:B------:R-:W-:Y:S02]  /*22a0*/  UIADD3 UR18, UR26, 0x80, URZ ;  /* 0x000000801a127890 */ /* 0x000fe4000fffe03f */
[----:B------:R-:W-:-:S02]  /*22b0*/  UIADD3 UR10, UR26, 0x100, URZ ;  /* 0x000001001a0a7890 */ /* 0x000fc4000fffe03f */
[----:B------:R-:W-:Y:S02]  /*22c0*/  UIADD3 UR27, UR25, 0x400, URZ ;  /* 0x00000400191b7890 */ /* 0x000fe4000fffe03f */
[----:B------:R-:W-:Y:S01]  /*22d0*/  UMOV UR12, UR25 ;  /* 0x00000019000c7c82 */ /* 0x000fe20008000000 */
[----:B------:R-:W-:Y:S01]  /*22e0*/  UMOV UR13, 0x40000040 ;  /* 0x40000040000d7882 */ /* 0x000fe20000000000 */
[----:B------:R-:W-:Y:S01]  /*22f0*/  UMOV UR14, UR26 ;  /* 0x0000001a000e7c82 */ /* 0x000fe20008000000 */
[----:B------:R-:W-:Y:S01]  /*2300*/  UMOV UR15, 0x40000040 ;  /* 0x40000040000f7882 */ /* 0x000fe20000000000 */
[----:B------:R-:W-:Y:S01]  /*2310*/  UMOV UR16, UR12 ;  /* 0x0000000c00107c82 */ /* 0x000fe20008000000 */
[----:B------:R-:W-:Y:S01]  /*2320*/  UMOV UR17, UR13 ;  /* 0x0000000d00117c82 */ /* 0x000fe20008000000 */
[----:B------:R-:W-:Y:S01]  /*2330*/  UMOV UR19, 0x40000040 ;  /* 0x4000004000137882 */ /* 0x000fe20000000000 */
[----:B------:R-:W-:Y:S01]  /*2340*/  QGMMA.64x16x32.F32.E4M3.E4M3 R64, gdesc[UR12], R64, UP0 ;  /* 0x002000000c4079f3 */ /* 0x000fe2000bf00840 */
[----:B------:R-:W-:Y:S01]  /*2350*/  UMOV UR8, UR12 ;  /* 0x0000000c00087c82 */ /* 0x000fe20008000000 */
[----:B------:R-:W-:Y:S01]  /*2360*/  UMOV UR9, UR13 ;  /* 0x0000000d00097c82 */ /* 0x000fe20008000000 */
[----:B------:R-:W-:Y:S01]  /*2370*/  UMOV UR11, 0x40000040 ;  /* 0x40000040000b7882 */ /* 0x000fe20000000000 */
[----:B------:R-:W-:Y:S01]  /*2380*/  QGMMA.64x16x32.F32.E4M3.E4M3 R48, gdesc[UR16], R48, UP0 ;  /* 0x00200000103079f3 */ /* 0x000fe2000bf00830 */
[----:B------:R-:W-:Y:S01]  /*2390*/  UIADD3 UR12, UR25, 0x2, URZ ;  /* 0x00000002190c7890 */ /* 0x000fe2000fffe03f */
[----:B------:R-:W-:-:S02]  /*23a0*/  UMOV UR13, 0x40000040 ;  /* 0x40000040000d7882 */ /* 0x000fc40000000000 */
[----:B------:R-:W-:Y:S01]  /*23b0*/  QGMMA.64x16x32.F32.E4M3.E4M3 R32, gdesc[UR8], R32, UP0 ;  /* 0x00200000082079f3 */ /* 0x000fe2000bf00820 */
[----:B------:R-:W-:Y:S01]  /*23c0*/  UMOV UR8, UR27 ;  /* 0x0000001b00087c82 */ /* 0x000fe20008000000 */
[----:B------:R-:W-:Y:S01]  /*23d0*/  UMOV UR9, 0x40000040 ;  /* 0x4000004000097882 */ /* 0x000fe20000000000 */
[----:B------:R-:W-:Y:S01]  /*23e0*/  UMOV UR16, UR8 ;  /* 0x0000000800107c82 */ /* 0x000fe20008000000 */
[----:B------:R-:W-:Y:S01]  /*23f0*/  QGMMA.64x16x32.F32.E4M3.E4M3 R24, gdesc[UR8], R24, UP0 ;  /* 0x00200000081879f3 */ /* 0x000fe2000bf00818 */
[----:B------:R-:W-:Y:S01]  /*2400*/  UMOV UR17, UR9 ;  /* 0x0000000900117c82 */ /* 0x000fe20008000000 */
[----:B------:R-:W-:Y:S01]  /*2410*/  UMOV UR10, UR14 ;  /* 0x0000000e000a7c82 */ /* 0x000fe20008000000 */
[----:B------:R-:W-:Y:S01]  /*2420*/  UMOV UR11, UR15 ;  /* 0x0000000f000b7c82 */ /* 0x000fe20008000000 */
[----:B------:R-:W-:Y:S01]  /*2430*/  QGMMA.64x16x32.F32.E4M3.E4M3 R40, gdesc[UR16], R40, UP0 ;  /* 0x00200000102879f3 */ /* 0x000fe2000bf00828 */
[----:B------:R-:W-:Y:S02]  /*2440*/  UIADD3 UR14, UR26, 0x2, URZ ;  /* 0x000000021a0e7890 */ /* 0x000fe4000fffe03f */
[----:B------:R-:W-:Y:S01]  /*2450*/  UIADD3 UR18, UR26, 0x82, URZ ;  /* 0x000000821a127890 */ /* 0x000fe2000fffe03f */
[----:B------:R-:W-:Y:S01]  /*2460*/  QGMMA.64x16x32.F32.E4M3.E4M3 R56, gdesc[UR8], R56, UP0 ;  /* 0x00200000083879f3 */ /* 0x000fe2000bf00838 */
[----:B------:R-:W-:-:S02]  /*2470*/  UIADD3 UR10, UR26, 0x102, URZ ;  /* 0x000001021a0a7890 */ /* 0x000fc4000fffe03f */
[----:B------:R-:W-:Y:S01]  /*2480*/  UIADD3 UR27, UR25, 0x402, URZ ;  /* 0x00000402191b7890 */ /* 0x000fe2000fffe03f */
[----:B------:R-:W-:Y:S01]  /*2490*/  UMOV UR15, 0x40000040 ;  /* 0x40000040000f7882 */ /* 0x000fe20000000000 */
[----:B------:R-:W-:Y:S01]  /*24a0*/  UMOV UR16, UR12 ;  /* 0x0000000c00107c82 */ /* 0x000fe20008000000 */
[----:B------:R-:W-:Y:S01]  /*24b0*/  UMOV UR17, UR13 ;  /* 0x0000000d00117c82 */ /* 0x000fe20008000000 */
[----:B------:R-:W-:Y:S01]  /*24c0*/  UMOV UR19, 0x40000040 ;  /* 0x4000004000137882 */ /* 0x000fe20000000000 */
[----:B------:R-:W-:Y:S01]  /*24d0*/  UMOV UR8, UR12 ;  /* 0x0000000c00087c82 */ /* 0x000fe20008000000 */
[----:B------:R-:W-:Y:S01]  /*24e0*/  UMOV UR9, UR13 ;  /* 0x0000000d00097c82 */ /* 0x000fe20008000000 */
[----:B------:R-:W-:Y:S01]  /*24f0*/  UMOV UR11, 0x40000040 ;  /* 0x40000040000b7882 */ /* 0x000fe20000000000 */
[----:B------:R-:W-:-:S04]  /*2500*/  UIADD3 UR6, UR6, 0x4, URZ ;  /* 0x0000000406067890 */ /* 0x000fc8000fffe03f */
[----:B------:R-:W-:Y:S01]  /*2510*/  UISETP.NE.AND UP0, UPT, UR6, UR21, UPT ;  /* 0x000000150600728c */ /* 0x000fe2000bf05270 */
[----:B------:R-:W-:Y:S01]  /*2520*/  QGMMA.64x16x32.F32.E4M3.E4M3 R64, gdesc[UR12], R64 ;  /* 0x002000000c4079f3 */ /* 0x000fe20008700840 */
[----:B------:R-:W-:Y:S01]  /*2530*/  UIADD3 UR12, UR25, 0x4, URZ ;  /* 0x00000004190c7890 */ /* 0x000fe2000fffe03f */
[----:B------:R-:W-:Y:S02]  /*2540*/  UMOV UR13, 0x40000040 ;  /* 0x40000040000d7882 */ /* 0x000fe40000000000 */
        /* <DEDUP_REMOVED lines=37> */
[----:B------:R-:W-:Y:S02]  /*27a0*/  UIADD3 UR10, UR26, 0x6, URZ ;  /* 0x000000061a0a7890 */ /* 0x000fe4000fffe03f */
[----:B------:R-:W-:Y:S01]  /*27b0*/  UIADD3 UR25, UR25, 0x406, URZ ;  /* 0x0000040619197890 */ /* 0x000fe2000fffe03f */
[----:B------:R-:W-:Y:S01]  /*27c0*/  UMOV UR9, 0x40000040 ;  /* 0x4000004000097882 */ /* 0x000fe20000000000 */
        /* <DEDUP_REMOVED lines=13> */
[----:B------:R-:W-:Y:S01]  /*28a0*/  UMOV UR13, UR17 ;  /* 0x00000011000d7c82 */ /* 0x000fe20008000000 */
[----:B------:R-:W-:Y:S01]  /*28b0*/  QGMMA.64x16x32.F32.E4M3.E4M3 R24, gdesc[UR16], R24 ;  /* 0x00200000101879f3 */ /* 0x000fe20008700818 */
[----:B------:R-:W-:Y:S01]  /*28c0*/  UMOV UR8, UR16 ;  /* 0x0000001000087c82 */ /* 0x000fe20008000000 */
[----:B------:R-:W-:-:S02]  /*28d0*/  UMOV UR9, UR17 ;  /* 0x0000001100097c82 */ /* 0x000fc40008000000 */
[----:B------:R-:W-:Y:S04]  /*28e0*/  QGMMA.64x16x32.F32.E4M3.E4M3 R40, gdesc[UR12], R40 ;  /* 0x002000000c2879f3 */ /* 0x000fe80008700828 */
[----:B------:R-:W-:Y:S01]  /*28f0*/  QGMMA.64x16x32.F32.E4M3.E4M3 R56, gdesc[UR8], R56, gsb0 ;  /* 0x00200000083879f3 */ /* 0x000fe20008000838 */
[----:B------:R-:W-:-:S06]  /*2900*/  USEL UR8, URZ, 0x1, UP0 ;  /* 0x000000013f087887 */ /* 0x000fcc0008000000 */
[----:B------:R-:W-:Y:S01]  /*2910*/  ISETP.NE.AND P0, PT, RZ, UR8, PT ;  /* 0x00000008ff007c0c */ /* 0x000fe2000bf05270 */
[----:B------:R-:W-:-:S12]  /*2920*/  WARPGROUP.DEPBAR.LE gsb0, 0x1 ;  /* 0x00008000000079c5 */ /* 0x000fd80000010100 */
[----:B------:R-:W-:Y:S05]  /*2930*/  @!P0 BRA `(.L_x_24) ;  /* 0x0000000000c88947 */ /* 0x000fea0003800000 */
[----:B------:R-:W-:Y:S02]  /*2940*/  WARPGROUP.DEPBAR.LE gsb0, 0x0 ;  /* 0x00008000000079c5 */ /* 0x000fe40000010000 */
[----:B------:R-:W-:-:S01]  /*2950*/  FADD R111, R64, R111 ;  /* 0x0000006f406f7221 */ /* 0x000fc20000000000 */
[----:B------:R-:W-:Y:S01]  /*2960*/  FADD R110, R65, R110 ;  /* 0x0000006e416e7221 */ /* 0x000fe20000000000 */
        /* <DEDUP_REMOVED lines=46> */
[----:B------:R-:W-:-:S06]  /*2c50*/  UMOV UR6, URZ ;  /* 0x0000003f00067c82 */ /* 0x000fcc0008000000 */
.L_x_24:
[----:B------:R-:W-:Y:S05]  /*2c60*/  @!P1 BRA `(.L_x_25) ;  /* 0x0000000000049947 */ /* 0x000fea0003800000 */
[----:B------:R-:W-:Y:S01]  /*2c70*/  BPT.TRAP 0x1 ;  /* 0x000000040000795c */ /* 0x000fe20000300000 */
.L_x_25:
[----:B------:R-:W-:Y:S01]  /*2c80*/  ULEA UR9, UR20, UR22, 0x3 ;  /* 0x0000001614097291 */ /* 0x000fe2000f8e183f */
[----:B------:R-:W-:-:S03]  /*2c90*/  ISETP.GT.U32.AND P0, PT, R4, 0x1, PT ;  /* 0x000000010400780c */ /* 0x000fc60003f04070 */
[----:B------:R-:W-:-:S04]  /*2ca0*/  UIADD3 UR9, UR9, 0x28, URZ ;  /* 0x0000002809097890 */ /* 0x000fc8000fffe03f */
[----:B------:R-:W-:-:S09]  /*2cb0*/  UPRMT UR9, URZ, 0x654, UR9 ;  /* 0x000006543f097896 */ /* 0x000fd20008000009 */
[----:B------:R-:W-:Y:S01]  /*2cc0*/  SYNCS.ARRIVE.TRANS64.RED.A1T0 RZ, [UR9], RZ ;  /* 0x000000ffffff79a7 */ /* 0x000fe20008100409 */
[----:B------:R-:W-:Y:S05]  /*2cd0*/  @P0 BRA `(.L_x_26) ;  /* 0x0000000000040947 */ /* 0x000fea0003800000 */
[----:B------:R-:W-:Y:S01]  /*2ce0*/  BPT.TRAP 0x1 ;  /* 0x000000040000795c */ /* 0x000fe20000300000 */
.L_x_26:
[----:B------:R-:W-:Y:S01]  /*2cf0*/  UIADD3 UR24, UR24, 0x1, URZ ;  /* 0x0000000118187890 */ /* 0x000fe2000fffe03f */
[C---:B------:R-:W-:Y:S01]  /*2d00*/  ISETP.GT.AND P0, PT, R8.reuse, 0x1, PT ;  /* 0x000000010800780c */ /* 0x040fe20003f04270 */
[----:B------:R-:W-:Y:S01]  /*2d10*/  UIADD3 UR20, UR20, 0x1, URZ ;  /* 0x0000000114147890 */ /* 0x000fe2000fffe03f */
[----:B------:R-:W-:Y:S01]  /*2d20*/  VIADD R8, R8, 0xffffffff ;  /* 0xffffffff08087836 */ /* 0x000fe20000000000 */
[----:B------:R-:W-:Y:S02]  /*2d30*/  UISETP.NE.AND UP0, UPT, UR24, 0x5, UPT ;  /* 0x000000051800788c */ /* 0x000fe4000bf05270 */
[----:B------:R-:W-:Y:S02]  /*2d40*/  UISETP.NE.AND UP1, UPT, UR20, 0x5, UPT ;  /* 0x000000051400788c */ /* 0x000fe4000bf25270 */
[----:B------:R-:W-:Y:S02]  /*2d50*/  USEL UR9, URZ, 0x1, UP0 ;  /* 0x000000013f097887 */ /* 0x000fe40008000000 */
[----:B------:R-:W-:-:S02]  /*2d60*/  USEL UR24, UR24, URZ, UP0 ;  /* 0x0000003f18187287 */ /* 0x000fc40008000000 */
[----:B------:R-:W-:Y:S02]  /*2d70*/  USEL UR20, UR20, URZ, UP1 ;  /* 0x0000003f14147287 */ /* 0x000fe40008800000 */
[----:B------:R-:W-:Y:S01]  /*2d80*/  LOP3.LUT R13, R13, UR9, RZ, 0x3c, !PT ;  /* 0x000000090d0d7c12 */ /* 0x000fe2000f8e3cff */
[----:B------:R-:W-:Y:S01]  /*2d90*/  UMOV UR9, 0x1 ;  /* 0x0000000100097882 */ /* 0x000fe20000000000 */
[----:B------:R-:W-:Y:S08]  /*2da0*/  @P0 BRA `(.L_x_27) ;  /* 0xfffffff000d80947 */ /* 0x000ff0000383ffff */
.L_x_19:
[----:B------:R-:W-:Y:S01]  /*2db0*/  UISETP.NE.AND UP0, UPT, UR6, URZ, UPT ;  /* 0x0000003f0600728c */ /* 0x000fe2000bf05270 */
[----:B------:R-:W4:Y:S03]  /*2dc0*/  LDC R8, c[0x0][0x28c] ;  /* 0x0000a300ff087b82 */ /* 0x000f260000000800 */
[----:B------:R-:W-:-:S06]  /*2dd0*/  USEL UR6, URZ, 0x1, !UP0 ;  /* 0x000000013f067887 */ /* 0x000fcc000c000000 */
[----:B------:R-:W-:Y:S02]  /*2de0*/  ISETP.NE.AND P0, PT, RZ, UR6, PT ;  /* 0x00000006ff007c0c */ /* 0x000fe4000bf05270 */
[----:B----4-:R-:W-:-:S11]  /*2df0*/  ISETP.GE.AND P1, PT, R8, 0x1, PT ;  /* 0x000000010800780c */ /* 0x010fd60003f26270 */
[----:B------:R-:W-:Y:S05]  /*2e00*/  @!P0 BRA `(.L_x_28) ;  /* 0x0000000000c48947 */ /* 0x000fea0003800000 */
[----:B------:R-:W-:Y:S02]  /*2e10*/  WARPGROUP.DEPBAR.LE gsb0, 0x0 ;  /* 0x00008000000079c5 */ /* 0x000fe40000010000 */
[----:B------:R-:W-:Y:S01]  /*2e20*/  FADD R111, R64, R111 ;  /* 0x0000006f406f7221 */ /* 0x000fe20000000000 */
        /* <DEDUP_REMOVED lines=46> */
[----:B------:R-:W-:-:S07]  /*3110*/  FADD R16, R16, R31 ;  /* 0x0000001f10107221 */ /* 0x000fce0000000000 */
.L_x_28:
[----:B------:R-:W-:Y:S02]  /*3120*/  WARPGROUP.DEPBAR.LE gsb0, 0x0 ;  /* 0x00008000000079c5 */ /* 0x000fe40000010000 */
[----:B------:R-:W-:Y:S05]  /*3130*/  @!P1 BRA `(.L_x_29) ;  /* 0x0000000000409947 */ /* 0x000fea0003800000 */
[----:B------:R-:W-:-:S13]  /*3140*/  ISETP.NE.AND P0, PT, R112, 0x3, PT ;  /* 0x000000037000780c */ /* 0x000fda0003f05270 */
[----:B------:R-:W-:Y:S05]  /*3150*/  @!P0 BRA `(.L_x_30) ;  /* 0x0000000000048947 */ /* 0x000fea0003800000 */
[----:B------:R-:W-:Y:S01]  /*3160*/  BPT.TRAP 0x1 ;  /* 0x000000040000795c */ /* 0x000fe20000300000 */
.L_x_30:
[----:B------:R-:W-:Y:S01]  /*3170*/  UISETP.LT.AND UP0, UPT, UR7, 0x1, UPT ;  /* 0x000000010700788c */ /* 0x000fe2000bf01270 */
[----:B------:R-:W-:-:S03]  /*3180*/  ISETP.GT.U32.AND P0, PT, R4, 0x1, PT ;  /* 0x000000010400780c */ /* 0x000fc60003f04070 */
[----:B------:R-:W-:-:S04]  /*3190*/  USEL UR6, UR7, 0x1, UP0 ;  /* 0x0000000107067887 */ /* 0x000fc80008000000 */
[----:B------:R-:W-:-:S04]  /*31a0*/  UIADD3 UR6, UR5, UR7, -UR6 ;  /* 0x0000000705067290 */ /* 0x000fc8000fffe806 */
[----:B------:R-:W-:-:S04]  /*31b0*/  UIMAD.WIDE.U32 UR8, UR6, -0x33333333, URZ ;  /* 0xcccccccd060878a5 */ /* 0x000fc8000f8e003f */
[----:B------:R-:W-:-:S04]  /*31c0*/  USHF.R.U32.HI UR8, URZ, 0x2, UR9 ;  /* 0x000000023f087899 */ /* 0x000fc80008011609 */
[----:B------:R-:W-:-:S04]  /*31d0*/  UIMAD UR6, UR8, -0x5, UR6 ;  /* 0xfffffffb080678a4 */ /* 0x000fc8000f8e0206 */
[----:B------:R-:W-:-:S04]  /*31e0*/  ULEA UR6, UR6, UR22, 0x3 ;  /* 0x0000001606067291 */ /* 0x000fc8000f8e183f */
[----:B------:R-:W-:-:S04]  /*31f0*/  UIADD3 UR6, UR6, 0x28, URZ ;  /* 0x0000002806067890 */ /* 0x000fc8000fffe03f */
[----:B------:R-:W-:-:S09]  /*3200*/  UPRMT UR6, URZ, 0x654, UR6 ;  /* 0x000006543f067896 */ /* 0x000fd20008000006 */
[----:B------:R-:W-:Y:S01]  /*3210*/  SYNCS.ARRIVE.TRANS64.RED.A1T0 RZ, [UR6], RZ ;  /* 0x000000ffffff79a7 */ /* 0x000fe20008100406 */
[----:B------:R-:W-:Y:S05]  /*3220*/  @P0 BRA `(.L_x_29) ;  /* 0x0000000000040947 */ /* 0x000fea0003800000 */
[----:B------:R-:W-:Y:S01]  /*3230*/  BPT.TRAP 0x1 ;  /* 0x000000040000795c */ /* 0x000fe20000300000 */
.L_x_29:
[----:B------:R-:W4:Y:S01]  /*3240*/  LDC R14, c[0x0][0x288] ;  /* 0x0000a200ff0e7b82 */ /* 0x000f220000000800 */
[--C-:B------:R-:W-:Y:S01]  /*3250*/  SHF.R.U32.HI R8, RZ, 0x2, R0.reuse ;  /* 0x00000002ff087819 */ /* 0x100fe20000011600 */
[----:B------:R-:W-:Y:S01]  /*3260*/  IMAD R33, R11, 0x30, RZ ;  /* 0x000000300b217824 */ /* 0x000fe200078e02ff */
[----:B------:R-:W-:Y:S01]  /*3270*/  SHF.R.U32.HI R13, RZ, 0x7, R0 ;  /* 0x00000007ff0d7819 */ /* 0x000fe20000011600 */
[----:B------:R-:W-:Y:S01]  /*3280*/  UIADD3 UR5, UR7, UR5, URZ ;  /* 0x0000000507057290 */ /* 0x000fe2000fffe03f */
[----:B01----:R-:W-:Y:S01]  /*3290*/  LOP3.LUT R9, R8, 0x7, RZ, 0xc0, !PT ;  /* 0x0000000708097812 */ /* 0x003fe200078ec0ff */
[C---:B------:R-:W-:Y:S01]  /*32a0*/  IMAD.SHL.U32 R26, R0.reuse, 0x2, RZ ;  /* 0x00000002001a7824 */ /* 0x040fe200078e00ff */
[----:B------:R-:W-:Y:S01]  /*32b0*/  LOP3.LUT R8, R13, 0x1, RZ, 0xc0, !PT ;  /* 0x000000010d087812 */ /* 0x000fe200078ec0ff */
[----:B------:R-:W-:Y:S01]  /*32c0*/  UISETP.GT.U32.AND UP0, UPT, UR5, 0x4, UPT ;  /* 0x000000040500788c */ /* 0x000fe2000bf04070 */
[C---:B------:R-:W-:Y:S01]  /*32d0*/  LOP3.LUT R13, R0.reuse, 0x3, RZ, 0xc0, !PT ;  /* 0x00000003000d7812 */ /* 0x040fe200078ec0ff */
[----:B------:R-:W-:Y:S01]  /*32e0*/  ULDC UR12, c[0x0][0x284] ;  /* 0x0000a100000c7ab9 */ /* 0x000fe20000000800 */
[----:B------:R-:W-:Y:S01]  /*32f0*/  LOP3.LUT R12, R0, 0x60, RZ, 0xc0, !PT ;  /* 0x00000060000c7812 */ /* 0x000fe200078ec0ff */
[----:B------:R-:W-:Y:S01]  /*3300*/  UISETP.LT.U32.AND UP0, UPT, UR7, 0x5, UP0 ;  /* 0x000000050700788c */ /* 0x000fe20008701070 */
[----:B------:R-:W-:Y:S01]  /*3310*/  SHF.R.S32.HI R29, RZ, 0x1f, R101 ;  /* 0x0000001fff1d7819 */ /* 0x000fe20000011465 */
[----:B------:R-:W-:Y:S01]  /*3320*/  UISETP.GE.U32.AND UP1, UPT, UR7, 0x5, UPT ;  /* 0x000000050700788c */ /* 0x000fe2000bf26070 */
[----:B------:R-:W-:Y:S01]  /*3330*/  SHF.R.U32.HI R12, RZ, 0x1, R12 ;  /* 0x00000001ff0c7819 */ /* 0x000fe2000001160c */
[----:B------:R-:W-:Y:S01]  /*3340*/  IMAD.SHL.U32 R24, R8, 0x40, RZ ;  /* 0x0000004008187824 */ /* 0x000fe200078e00ff */
[----:B------:R-:W-:Y:S01]  /*3350*/  LOP3.LUT R26, R33, 0x6, R26, 0xf8, !PT ;  /* 0x00000006211a7812 */ /* 0x000fe200078ef81a */
[----:B------:R-:W-:Y:S01]  /*3360*/  ULDC.64 UR10, c[0x0][0x5d0] ;  /* 0x00017400000a7ab9 */ /* 0x000fe20000000a00 */
[--C-:B------:R-:W-:Y:S01]  /*3370*/  IADD3 R15, RZ, -R12, -R9.reuse ;  /* 0x8000000cff0f7210 */ /* 0x100fe20007ffe809 */
[----:B------:R-:W-:Y:S01]  /*3380*/  UIMAD.WIDE.U32 UR8, UR5, -0x33333333, URZ ;  /* 0xcccccccd050878a5 */ /* 0x000fe2000f8e003f */
[----:B------:R-:W-:Y:S01]  /*3390*/  SHF.R.S32.HI R27, RZ, 0x1f, R26 ;  /* 0x0000001fff1b7819 */ /* 0x000fe2000001141a */
[----:B------:R-:W-:Y:S01]  /*33a0*/  USEL UR6, URZ, 0x1, !UP0 ;  /* 0x000000013f067887 */ /* 0x000fe2000c000000 */
[----:B------:R-:W-:Y:S01]  /*33b0*/  LOP3.LUT R11, R24, 0x40, R9, 0xe2, !PT ;  /* 0x00000040180b7812 */ /* 0x000fe200078ee209 */
[----:B----4-:R-:W-:Y:S01]  /*33c0*/  IMAD R28, R13, -0x2, R14 ;  /* 0xfffffffe0d1c7824 */ /* 0x010fe200078e020e */
[----:B------:R-:W-:Y:S01]  /*33d0*/  ISETP.GE.AND P0, PT, R33, R14, PT ;  /* 0x0000000e2100720c */ /* 0x000fe20003f06270 */
[----:B------:R-:W-:Y:S01]  /*33e0*/  IMAD.SHL.U32 R14, R10, 0x100, RZ ;  /* 0x000001000a0e7824 */ /* 0x000fe200078e00ff */
[----:B------:R-:W-:Y:S01]  /*33f0*/  USHF.R.U32.HI UR8, URZ, 0x2, UR9 ;  /* 0x000000023f087899 */ /* 0x000fe20008011609 */
[----:B------:R-:W-:Y:S01]  /*3400*/  IMAD R15, R8, -0x40, R15 ;  /* 0xffffffc0080f7824 */ /* 0x000fe200078e020f */
[----:B------:R-:W-:Y:S01]  /*3410*/  ULOP3.LUT UR4, UR4, UR6, URZ, 0x3c, !UPT ;  /* 0x0000000604047292 */ /* 0x000fe2000f8e3c3f */
[----:B------:R-:W-:Y:S01]  /*3420*/  IMAD R8, R29, UR10, RZ ;  /* 0x0000000a1d087c24 */ /* 0x000fe2000f8e02ff */
[----:B------:R-:W-:Y:S01]  /*3430*/  ISETP.GE.OR P0, PT, R14, UR12, P0 ;  /* 0x0000000c0e007c0c */ /* 0x000fe20008706670 */
[----:B------:R-:W-:Y:S01]  /*3440*/  IMAD.WIDE R24, R10, 0x100, RZ ;  /* 0x000001000a187825 */ /* 0x000fe200078e02ff */
[----:B------:R-:W-:Y:S01]  /*3450*/  UIMAD UR5, UR8, -0x5, UR5 ;  /* 0xfffffffb080578a4 */ /* 0x000fe2000f8e0205 */
[----:B------:R-:W-:Y:S01]  /*3460*/  IADD3 R38, -R14, UR12, R15 ;  /* 0x0000000c0e267c10 */ /* 0x000fe2000fffe10f */
[----:B------:R-:W-:Y:S01]  /*3470*/  @UP1 ULOP3.LUT UR4, UR4, 0x1, UR8, 0x78, !UPT ;  /* 0x0000000104041892 */ /* 0x000fe2000f8e7808 */
[C---:B------:R-:W-:Y:S01]  /*3480*/  IMAD R13, R101.reuse, UR11, R8 ;  /* 0x0000000b650d7c24 */ /* 0x040fe2000f8e0208 */
[----:B------:R-:W-:Y:S01]  /*3490*/  LOP3.LUT R41, R24, R11, R12, 0xfe, !PT ;  /* 0x0000000b18297212 */ /* 0x000fe200078efe0c */
[----:B------:R-:W-:-:S04]  /*34a0*/  IMAD.WIDE.U32 R8, R101, UR10, R26 ;  /* 0x0000000a65087c25 */ /* 0x000fc8000f8e001a */
[----:B------:R-:W-:Y:S02]  /*34b0*/  IMAD.IADD R9, R9, 0x1, R13 ;  /* 0x0000000109097824 */ /* 0x000fe400078e020d */
[----:B------:R-:W-:Y:S02]  /*34c0*/  IMAD.IADD R33, R28, 0x1, -R33 ;  /* 0x000000011c217824 */ /* 0x000fe400078e0a21 */
[----:B------:R-:W-:Y:S01]  /*34d0*/  IMAD.MOV.U32 R32, RZ, RZ, -0x1 ;  /* 0xffffffffff207424 */ /* 0x000fe200078e00ff */
[----:B------:R-:W-:Y:S06]  /*34e0*/  @P0 BRA `(.L_x_31) ;  /* 0x0000003400c40947 */ /* 0x000fec0003800000 */
[----:B------:R-:W0:Y:S01]  /*34f0*/  LDC.64 R30, c[0x0][0x5c8] ;  /* 0x00017200ff1e7b82 */ /* 0x000e220000000a00 */
[----:B------:R-:W-:Y:S01]  /*3500*/  ULDC.64 UR8, c[0x0][0x5c0] ;  /* 0x0001700000087ab9 */ /* 0x000fe20000000a00 */
[----:B------:R-:W-:Y:S01]  /*3510*/  BSSY B0, `(.L_x_31) ;  /* 0x000036e000007945 */ /* 0x000fe20003800000 */
[-C--:B0-----:R-:W-:Y:S01]  /*3520*/  IMAD R10, R25, R30.reuse, RZ ;  /* 0x0000001e190a7224 */ /* 0x081fe200078e02ff */
[----:B------:R-:W-:Y:S01]  /*3530*/  SHF.L.U64.HI R28, R30, 0x3, R31 ;  /* 0x000000031e1c7819 */ /* 0x000fe2000001021f */
[----:B------:R-:W-:-:S04]  /*3540*/  IMAD.WIDE.U32 R8, R41, R30, R8 ;  /* 0x0000001e29087225 */ /* 0x000fc800078e0008 */
[----:B------:R-:W-:Y:S01]  /*3550*/  IMAD R15, R41, R31, R10 ;  /* 0x0000001f290f7224 */ /* 0x000fe200078e020a */
[----:B------:R-:W-:Y:S01]  /*3560*/  IADD3 R14, P3, R8, UR8, RZ ;  /* 0x00000008080e7c10 */ /* 0x000fe2000ff7e0ff */
[C---:B------:R-:W-:Y:S01]  /*3570*/  IMAD.SHL.U32 R13, R30.reuse, 0x8, RZ ;  /* 0x000000081e0d7824 */ /* 0x040fe200078e00ff */
[----:B------:R-:W-:Y:S01]  /*3580*/  LEA R11, P2, R30, R8, 0x7 ;  /* 0x000000081e0b7211 */ /* 0x000fe200078438ff */
[----:B------:R-:W-:-:S03]  /*3590*/  IMAD.IADD R35, R9, 0x1, R15 ;  /* 0x0000000109237824 */ /* 0x000fc600078e020f */
[----:B------:R-:W-:Y:S02]  /*35a0*/  IADD3 R12, P1, P0, R8, UR8, R13 ;  /* 0x00000008080c7c10 */ /* 0x000fe4000f83e00d */
[----:B------:R-:W-:Y:S02]  /*35b0*/  IADD3.X R15, R35, UR9, RZ, P3, !PT ;  /* 0x00000009230f7c10 */ /* 0x000fe40009ffe4ff */
[----:B---3-5:R-:W-:Y:S02]  /*35c0*/  FSETP.NEU.AND P3, PT, R6, RZ, PT ;  /* 0x000000ff0600720b */ /* 0x028fe40003f6d000 */
[----:B------:R-:W-:Y:S02]  /*35d0*/  LEA.HI.X R9, R30, R35, R31, 0x7, P2 ;  /* 0x000000231e097211 */ /* 0x000fe400010f3c1f */
[C---:B------:R-:W-:Y:S02]  /*35e0*/  IADD3 R10, P2, R11.reuse, UR8, RZ ;  /* 0x000000080b0a7c10 */ /* 0x040fe4000ff5e0ff */
[----:B------:R-:W-:-:S02]  /*35f0*/  IADD3 R8, P5, P6, R11, UR8, R13 ;  /* 0x000000080b087c10 */ /* 0x000fc4000febe00d */
[----:B------:R-:W-:Y:S02]  /*3600*/  IADD3.X R11, R9, UR9, RZ, P2, !PT ;  /* 0x00000009090b7c10 */ /* 0x000fe400097fe4ff */
[--C-:B------:R-:W-:Y:S02]  /*3610*/  IADD3.X R13, R35, UR9, R28.reuse, P1, P0 ;  /* 0x00000009230d7c10 */ /* 0x100fe40008fe041c */
[----:B------:R-:W-:Y:S01]  /*3620*/  IADD3.X R9, R9, UR9, R28, P5, P6 ;  /* 0x0000000909097c10 */ /* 0x000fe2000afec41c */
[----:B------:R-:W-:Y:S06]  /*3630*/  @!P3 BRA `(.L_x_32) ;  /* 0x00000028005cb947 */ /* 0x000fec0003800000 */
[----:B------:R-:W-:Y:S01]  /*3640*/  ULDC.64 UR8, c[0x0][0x5b8] ;  /* 0x00016e0000087ab9 */ /* 0x000fe20000000a00 */
[----:B------:R-:W-:Y:S01]  /*3650*/  ISETP.GE.AND P3, PT, R38, 0x1, PT ;  /* 0x000000012600780c */ /* 0x000fe20003f66270 */
[----:B------:R-:W-:Y:S01]  /*3660*/  IMAD R30, R29, UR8, RZ ;  /* 0x000000081d1e7c24 */ /* 0x000fe2000f8e02ff */
[----:B------:R-:W-:Y:S01]  /*3670*/  ULDC.64 UR10, c[0x0][0x5a8] ;  /* 0x00016a00000a7ab9 */ /* 0x000fe20000000a00 */
[----:B------:R-:W-:Y:S01]  /*3680*/  IMAD.WIDE.U32 R28, R101, UR8, R26 ;  /* 0x00000008651c7c25 */ /* 0x000fe2000f8e001a */
[----:B------:R-:W-:Y:S01]  /*3690*/  ISETP.LT.OR P1, PT, R33, 0x1, !P3 ;  /* 0x000000012100780c */ /* 0x000fe20005f21670 */
[----:B------:R-:W-:Y:S02]  /*36a0*/  BSSY B1, `(.L_x_33) ;  /* 0x000000c000017945 */ /* 0x000fe40003800000 */
[----:B------:R-:W-:Y:S01]  /*36b0*/  IMAD R101, R101, UR9, R30 ;  /* 0x0000000965657c24 */ /* 0x000fe2000f8e021e */
[----:B------:R-:W-:Y:S02]  /*36c0*/  ULDC.64 UR8, c[0x0][0x5b0] ;  /* 0x00016c0000087ab9 */ /* 0x000fe40000000a00 */
[----:B------:R-:W-:-:S02]  /*36d0*/  IMAD R30, R25, UR8, RZ ;  /* 0x00000008191e7c24 */ /* 0x000fc4000f8e02ff */
[----:B------:R-:W-:Y:S02]  /*36e0*/  IMAD.IADD R29, R29, 0x1, R101 ;  /* 0x000000011d1d7824 */ /* 0x000fe400078e0265 */
[C-C-:B------:R-:W-:Y:S01]  /*36f0*/  IMAD R31, R41.reuse, UR9, R30.reuse ;  /* 0x00000009291f7c24 */ /* 0x140fe2000f8e021e */
[----:B------:R-:W-:Y:S01]  /*3700*/  PRMT R30, RZ, 0x7610, R30 ;  /* 0x00007610ff1e7816 */ /* 0x000fe2000000001e */
[----:B------:R-:W-:-:S03]  /*3710*/  IMAD.WIDE.U32 R26, R41, UR8, R28 ;  /* 0x00000008291a7c25 */ /* 0x000fc6000f8e001c */
[----:B------:R-:W-:-:S04]  /*3720*/  IADD3 R26, P0, R26, UR10, RZ ;  /* 0x0000000a1a1a7c10 */ /* 0x000fc8000ff1e0ff */
[----:B------:R-:W-:Y:S01]  /*3730*/  IADD3.X R27, R27, UR11, R31, P0, !PT ;  /* 0x0000000b1b1b7c10 */ /* 0x000fe200087fe41f */
[----:B------:R-:W-:Y:S08]  /*3740*/  @P1 BRA `(.L_x_34) ;  /* 0x0000000000041947 */ /* 0x000ff00003800000 */
[----:B------:R0:W5:Y:S02]  /*3750*/  LDG.E.U8 R30, desc[UR28][R26.64] ;  /* 0x0000001c1a1e7981 */ /* 0x000164000c1e1100 */
.L_x_34:
[----:B------:R-:W-:Y:S05]  /*3760*/  BSYNC B1 ;  /* 0x0000000000017941 */ /* 0x000fea0003800000 */
.L_x_33:
[----:B-----5:R-:W-:Y:S01]  /*3770*/  LOP3.LUT R30, R30, 0xff, RZ, 0xc0, !PT ;  /* 0x000000ff1e1e7812 */ /* 0x020fe200078ec0ff */
[----:B------:R-:W-:Y:S01]  /*3780*/  BSSY B1, `(.L_x_35) ;  /* 0x000000b000017945 */ /* 0x000fe20003800000 */
[----:B------:R-:W-:Y:S02]  /*3790*/  ISETP.LT.OR P0, PT, R33, 0x2, !P3 ;  /* 0x000000022100780c */ /* 0x000fe40005f01670 */
[----:B------:R-:W-:-:S05]  /*37a0*/  F2FP.F16.E4M3.UNPACK_B R30, R30 ;  /* 0x0000001eff1e723e */ /* 0x000fca00020006ff */
[----:B------:R-:W-:-:S05]  /*37b0*/  HADD2.F32 R31, -RZ, R30.H0_H0 ;  /* 0x2000001eff1f7230 */ /* 0x000fca0000004100 */
[----:B------:R-:W-:-:S04]  /*37c0*/  FMUL R30, R31, R6 ;  /* 0x000000061f1e7220 */ /* 0x000fc80000400000 */
[----:B--2---:R-:W-:-:S05]  /*37d0*/  FFMA R30, R111, R5, R30 ;  /* 0x000000056f1e7223 */ /* 0x004fca000000001e */
[----:B------:R-:W-:Y:S02]  /*37e0*/  F2FP.SATFINITE.E4M3.F32.PACK_AB_MERGE_C R31, RZ, R30, RZ ;  /* 0x0000001eff1f723e */ /* 0x000fe400048070ff */
[----:B------:R-:W-:-:S03]  /*37f0*/  PRMT R30, RZ, 0x7610, R30 ;  /* 0x00007610ff1e7816 */ /* 0x000fc6000000001e */
[----:B------:R1:W-:Y:S01]  /*3800*/  @!P1 STG.E.U8 desc[UR28][R14.64], R31 ;  /* 0x0000001f0e009986 */ /* 0x0003e2000c10111c */
[----:B------:R-:W-:Y:S05]  /*3810*/  @P0 BRA `(.L_x_36) ;  /* 0x0000000000040947 */ /* 0x000fea0003800000 */
[----:B------:R2:W5:Y:S02]  /*3820*/  LDG.E.U8 R30, desc[UR28][R26.64+0x1] ;  /* 0x0000011c1a1e7981 */ /* 0x000564000c1e1100 */
.L_x_36:
[----:B------:R-:W-:Y:S05]  /*3830*/  BSYNC B1 ;  /* 0x0000000000017941 */ /* 0x000fea0003800000 */
.L_x_35:
[----:B-----5:R-:W-:Y:S01]  /*3840*/  LOP3.LUT R30, R30, 0xff, RZ, 0xc0, !PT ;  /* 0x000000ff1e1e7812 */ /* 0x020fe200078ec0ff */
[----:B------:R-:W-:Y:S01]  /*3850*/  BSSY B1, `(.L_x_37) ;  /* 0x0000013000017945 */ /* 0x000fe20003800000 */
[----:B------:R-:W-:Y:S02]  /*3860*/  IADD3 R37, P1, R41, 0x8, RZ ;  /* 0x0000000829257810 */ /* 0x000fe40007f3e0ff */
[----:B------:R-:W-:Y:S02]  /*3870*/  F2FP.F16.E4M3.UNPACK_B R30, R30 ;  /* 0x0000001eff1e723e */ /* 0x000fe400020006ff */
[----:B------:R-:W-:-:S03]  /*3880*/  ISETP.GE.AND P2, PT, R38, 0x9, PT ;  /* 0x000000092600780c */ /* 0x000fc60003f46270 */
[----:B-1----:R-:W-:Y:S01]  /*3890*/  HADD2.F32 R31, -RZ, R30.H0_H0 ;  /* 0x2000001eff1f7230 */ /* 0x002fe20000004100 */
[----:B------:R-:W-:Y:S01]  /*38a0*/  ISETP.LT.OR P5, PT, R33, 0x1, !P2 ;  /* 0x000000012100780c */ /* 0x000fe200057a1670 */
[----:B------:R-:W-:-:S03]  /*38b0*/  IMAD.X R30, RZ, RZ, R25, P1 ;  /* 0x000000ffff1e7224 */ /* 0x000fc600008e0619 */
[----:B------:R-:W-:Y:S01]  /*38c0*/  FMUL R35, R31, R6 ;  /* 0x000000061f237220 */ /* 0x000fe20000400000 */
[----:B------:R-:W-:Y:S02]  /*38d0*/  IMAD R34, R30, UR8, RZ ;  /* 0x000000081e227c24 */ /* 0x000fe4000f8e02ff */
[----:B------:R-:W-:-:S04]  /*38e0*/  IMAD.WIDE.U32 R30, R37, UR8, R28 ;  /* 0x00000008251e7c25 */ /* 0x000fc8000f8e001c */
[----:B------:R-:W-:Y:S01]  /*38f0*/  FFMA R35, R110, R5, R35 ;  /* 0x000000056e237223 */ /* 0x000fe20000000023 */
[----:B------:R-:W-:Y:S01]  /*3900*/  IMAD R37, R37, UR9, R34 ;  /* 0x0000000925257c24 */ /* 0x000fe2000f8e0222 */
[----:B------:R-:W-:-:S03]  /*3910*/  IADD3 R30, P1, R30, UR10, RZ ;  /* 0x0000000a1e1e7c10 */ /* 0x000fc6000ff3e0ff */
[----:B------:R-:W-:Y:S02]  /*3920*/  F2FP.SATFINITE.E4M3.F32.PACK_AB_MERGE_C R35, RZ, R35, RZ ;  /* 0x00000023ff23723e */ /* 0x000fe400048070ff */
[----:B------:R-:W-:Y:S02]  /*3930*/  IADD3.X R31, R31, UR11, R37, P1, !PT ;  /* 0x0000000b1f1f7c10 */ /* 0x000fe40008ffe425 */
[----:B------:R-:W-:Y:S01]  /*3940*/  PRMT R34, RZ, 0x7610, R34 ;  /* 0x00007610ff227816 */ /* 0x000fe20000000022 */
[----:B------:R1:W-:Y:S01]  /*3950*/  @!P0 STG.E.U8 desc[UR28][R14.64+0x1], R35 ;  /* 0x000001230e008986 */ /* 0x0003e2000c10111c */
[----:B------:R-:W-:Y:S05]  /*3960*/  @P5 BRA `(.L_x_38) ;  /* 0x0000000000045947 */ /* 0x000fea0003800000 */
[----:B------:R3:W5:Y:S02]  /*3970*/  LDG.E.U8 R34, desc[UR28][R30.64] ;  /* 0x0000001c1e227981 */ /* 0x000764000c1e1100 */
.L_x_38:
[----:B------:R-:W-:Y:S05]  /*3980*/  BSYNC B1 ;  /* 0x0000000000017941 */ /* 0x000fea0003800000 */
.L_x_37:
[----:B-----5:R-:W-:Y:S01]  /*3990*/  LOP3.LUT R34, R34, 0xff, RZ, 0xc0, !PT ;  /* 0x000000ff22227812 */ /* 0x020fe200078ec0ff */
[----:B------:R-:W-:Y:S01]  /*39a0*/  BSSY B1, `(.L_x_39) ;  /* 0x000000b000017945 */ /* 0x000fe20003800000 */
[----:B------:R-:W-:Y:S02]  /*39b0*/  ISETP.LT.OR P0, PT, R33, 0x2, !P2 ;  /* 0x000000022100780c */ /* 0x000fe40005701670 */
[----:B------:R-:W-:-:S05]  /*39c0*/  F2FP.F16.E4M3.UNPACK_B R34, R34 ;  /* 0x00000022ff22723e */ /* 0x000fca00020006ff */
[----:B-1----:R-:W-:-:S05]  /*39d0*/  HADD2.F32 R35, -RZ, R34.H0_H0 ;  /* 0x20000022ff237230 */ /* 0x002fca0000004100 */
[----:B------:R-:W-:-:S04]  /*39e0*/  FMUL R34, R35, R6 ;  /* 0x0000000623227220 */ /* 0x000fc80000400000 */
[----:B------:R-:W-:-:S05]  /*39f0*/  FFMA R34, R109, R5, R34 ;  /* 0x000000056d227223 */ /* 0x000fca0000000022 */
[----:B------:R-:W-:Y:S02]  /*3a00*/  F2FP.SATFINITE.E4M3.F32.PACK_AB_MERGE_C R35, RZ, R34, RZ ;  /* 0x00000022ff23723e */ /* 0x000fe400048070ff */
[----:B------:R-:W-:-:S03]  /*3a10*/  PRMT R34, RZ, 0x7610, R34 ;  /* 0x00007610ff227816 */ /* 0x000fc60000000022 */
[----:B------:R1:W-:Y:S01]  /*3a20*/  @!P5 STG.E.U8 desc[UR28][R12.64], R35 ;  /* 0x000000230c00d986 */ /* 0x0003e2000c10111c */
[----:B------:R-:W-:Y:S05]  /*3a30*/  @P0 BRA `(.L_x_40) ;  /* 0x0000000000040947 */ /* 0x000fea0003800000 */
[----:B------:R4:W5:Y:S02]  /*3a40*/  LDG.E.U8 R34, desc[UR28][R30.64+0x1] ;  /* 0x0000011c1e227981 */ /* 0x000964000c1e1100 */
.L_x_40:
[----:B------:R-:W-:Y:S05]  /*3a50*/  BSYNC B1 ;  /* 0x0000000000017941 */ /* 0x000fea0003800000 */
.L_x_39:
[----:B-----5:R-:W-:Y:S01]  /*3a60*/  LOP3.LUT R34, R34, 0xff, RZ, 0xc0, !PT ;  /* 0x000000ff22227812 */ /* 0x020fe200078ec0ff */
[----:B------:R-:W-:Y:S01]  /*3a70*/  BSSY B1, `(.L_x_41) ;  /* 0x000000b000017945 */ /* 0x000fe20003800000 */
[----:B------:R-:W-:Y:S02]  /*3a80*/  ISETP.LT.OR P1, PT, R33, 0x9, !P3 ;  /* 0x000000092100780c */ /* 0x000fe40005f21670 */
[----:B------:R-:W-:-:S05]  /*3a90*/  F2FP.F16.E4M3.UNPACK_B R34, R34 ;  /* 0x00000022ff22723e */ /* 0x000fca00020006ff */
[----:B-1----:R-:W-:Y:S01]  /*3aa0*/  HADD2.F32 R35, -RZ, R34.H0_H0 ;  /* 0x20000022ff237230 */ /* 0x002fe20000004100 */
[----:B------:R-:W-:-:S04]  /*3ab0*/  PRMT R34, RZ, 0x7610, R34 ;  /* 0x00007610ff227816 */ /* 0x000fc80000000022 */
[----:B------:R-:W-:-:S04]  /*3ac0*/  FMUL R35, R35, R6 ;  /* 0x0000000623237220 */ /* 0x000fc80000400000 */
[----:B------:R-:W-:-:S05]  /*3ad0*/  FFMA R35, R108, R5, R35 ;  /* 0x000000056c237223 */ /* 0x000fca0000000023 */
[----:B------:R-:W-:-:S05]  /*3ae0*/  F2FP.SATFINITE.E4M3.F32.PACK_AB_MERGE_C R35, RZ, R35, RZ ;  /* 0x00000023ff23723e */ /* 0x000fca00048070ff */
[----:B------:R1:W-:Y:S01]  /*3af0*/  @!P0 STG.E.U8 desc[UR28][R12.64+0x1], R35 ;  /* 0x000001230c008986 */ /* 0x0003e2000c10111c */
[----:B------:R-:W-:Y:S05]  /*3b00*/  @P1 BRA `(.L_x_42) ;  /* 0x0000000000041947 */ /* 0x000fea0003800000 */
[----:B------:R0:W5:Y:S02]  /*3b10*/  LDG.E.U8 R34, desc[UR28][R26.64+0x8] ;  /* 0x0000081c1a227981 */ /* 0x000164000c1e1100 */
.L_x_42:
[----:B------:R-:W-:Y:S05]  /*3b20*/  BSYNC B1 ;  /* 0x0000000000017941 */ /* 0x000fea0003800000 */
.L_x_41:
        /* <DEDUP_REMOVED lines=12> */
.L_x_44:
[----:B------:R-:W-:Y:S05]  /*3bf0*/  BSYNC B1 ;  /* 0x0000000000017941 */ /* 0x000fea0003800000 */
.L_x_43:
        /* <DEDUP_REMOVED lines=12> */
.L_x_46:
[----:B------:R-:W-:Y:S05]  /*3cc0*/  BSYNC B1 ;  /* 0x0000000000017941 */ /* 0x000fea0003800000 */
.L_x_45:
        /* <DEDUP_REMOVED lines=12> */
.L_x_48:
[----:B------:R-:W-:Y:S05]  /*3d90*/  BSYNC B1 ;  /* 0x0000000000017941 */ /* 0x000fea0003800000 */
.L_x_47:
[----:B-----5:R-:W-:Y:S01]  /*3da0*/  LOP3.LUT R34, R34, 0xff, RZ, 0xc0, !PT ;  /* 0x000000ff22227812 */ /* 0x020fe200078ec0ff */
[----:B------:R-:W-:Y:S01]  /*3db0*/  BSSY B1, `(.L_x_49) ;  /* 0x0000013000017945 */ /* 0x000fe20003800000 */
[----:B------:R-:W-:Y:S02]  /*3dc0*/  IADD3 R39, P0, R41, 0x80, RZ ;  /* 0x0000008029277810 */ /* 0x000fe40007f1e0ff */
[----:B------:R-:W-:Y:S02]  /*3dd0*/  F2FP.F16.E4M3.UNPACK_B R34, R34 ;  /* 0x00000022ff22723e */ /* 0x000fe400020006ff */
[----:B------:R-:W-:-:S03]  /*3de0*/  ISETP.GE.AND P1, PT, R38, 0x81, PT ;  /* 0x000000812600780c */ /* 0x000fc60003f26270 */
[----:B-1----:R-:W-:Y:S02]  /*3df0*/  HADD2.F32 R35, -RZ, R34.H0_H0 ;  /* 0x20000022ff237230 */ /* 0x002fe40000004100 */
[----:B------:R-:W-:Y:S01]  /*3e00*/  IMAD.X R34, RZ, RZ, R25, P0 ;  /* 0x000000ffff227224 */ /* 0x000fe200000e0619 */
[----:B------:R-:W-:Y:S02]  /*3e10*/  ISETP.LT.OR P0, PT, R33, 0x1, !P1 ;  /* 0x000000012100780c */ /* 0x000fe40004f01670 */
        /* <DEDUP_REMOVED lines=12> */
.L_x_50:
[----:B------:R-:W-:Y:S05]  /*3ee0*/  BSYNC B1 ;  /* 0x0000000000017941 */ /* 0x000fea0003800000 */
.L_x_49:
        /* <DEDUP_REMOVED lines=12> */
.L_x_52:
[----:B------:R-:W-:Y:S05]  /*3fb0*/  BSYNC B1 ;  /* 0x0000000000017941 */ /* 0x000fea0003800000 */
.L_x_51:
[----:B-----5:R-:W-:Y:S01]  /*3fc0*/  LOP3.LUT R36, R36, 0xff, RZ, 0xc0, !PT ;  /* 0x000000ff24247812 */ /* 0x020fe200078ec0ff */
[----:B------:R-:W-:Y:S01]  /*3fd0*/  BSSY B1, `(.L_x_53) ;  /* 0x0000013000017945 */ /* 0x000fe20003800000 */
[----:B------:R-:W-:Y:S02]  /*3fe0*/  IADD3 R39, P0, R41, 0x88, RZ ;  /* 0x0000008829277810 */ /* 0x000fe40007f1e0ff */
[----:B------:R-:W-:-:S03]  /*3ff0*/  F2FP.F16.E4M3.UNPACK_B R36, R36 ;  /* 0x00000024ff24723e */ /* 0x000fc600020006ff */
[----:B------:R-:W-:Y:S01]  /*4000*/  IMAD.X R24, RZ, RZ, R25, P0 ;  /* 0x000000ffff187224 */ /* 0x000fe200000e0619 */
[----:B------:R-:W-:Y:S01]  /*4010*/  ISETP.GE.AND P0, PT, R38, 0x89, PT ;  /* 0x000000892600780c */ /* 0x000fe20003f06270 */
[----:B-1----:R-:W-:Y:S02]  /*4020*/  HADD2.F32 R37, -RZ, R36.H0_H0 ;  /* 0x20000024ff257230 */ /* 0x002fe40000004100 */
[----:B------:R-:W-:Y:S02]  /*4030*/  IMAD R24, R24, UR8, RZ ;  /* 0x0000000818187c24 */ /* 0x000fe4000f8e02ff */
[----:B------:R-:W-:-:S04]  /*4040*/  IMAD.WIDE.U32 R28, R39, UR8, R28 ;  /* 0x00000008271c7c25 */ /* 0x000fc8000f8e001c */
[----:B------:R-:W-:Y:S01]  /*4050*/  FMUL R37, R37, R6 ;  /* 0x0000000625257220 */ /* 0x000fe20000400000 */
[----:B------:R-:W-:-:S03]  /*4060*/  IMAD R39, R39, UR9, R24 ;  /* 0x0000000927277c24 */ /* 0x000fc6000f8e0218 */
[----:B------:R-:W-:Y:S01]  /*4070*/  FFMA R37, R102, R5, R37 ;  /* 0x0000000566257223 */ /* 0x000fe20000000025 */
[----:B------:R-:W-:Y:S02]  /*4080*/  IADD3 R24, P6, R28, UR10, RZ ;  /* 0x0000000a1c187c10 */ /* 0x000fe4000ffde0ff */
[----:B------:R-:W-:Y:S02]  /*4090*/  PRMT R28, RZ, 0x7610, R28 ;  /* 0x00007610ff1c7816 */ /* 0x000fe4000000001c */
[----:B------:R-:W-:Y:S02]  /*40a0*/  F2FP.SATFINITE.E4M3.F32.PACK_AB_MERGE_C R37, RZ, R37, RZ ;  /* 0x00000025ff25723e */ /* 0x000fe400048070ff */
[----:B------:R-:W-:-:S03]  /*40b0*/  IADD3.X R25, R29, UR11, R39, P6, !PT ;  /* 0x0000000b1d197c10 */ /* 0x000fc6000b7fe427 */
[----:B------:R1:W-:Y:S01]  /*40c0*/  @!P5 STG.E.U8 desc[UR28][R10.64+0x1], R37 ;  /* 0x000001250a00d986 */ /* 0x0003e2000c10111c */
[----:B------:R-:W-:-:S13]  /*40d0*/  ISETP.LT.OR P5, PT, R33, 0x1, !P0 ;  /* 0x000000012100780c */ /* 0x000fda00047a1670 */
[----:B-1----:R-:W-:Y:S05]  /*40e0*/  @P5 BRA `(.L_x_54) ;  /* 0x0000000000045947 */ /* 0x002fea0003800000 */
[----:B------:R1:W5:Y:S02]  /*40f0*/  LDG.E.U8 R28, desc[UR28][R24.64] ;  /* 0x0000001c181c7981 */ /* 0x000364000c1e1100 */
.L_x_54:
[----:B------:R-:W-:Y:S05]  /*4100*/  BSYNC B1 ;  /* 0x0000000000017941 */ /* 0x000fea0003800000 */
.L_x_53:
[----:B-----5:R-:W-:Y:S01]  /*4110*/  LOP3.LUT R28, R28, 0xff, RZ, 0xc0, !PT ;  /* 0x000000ff1c1c7812 */ /* 0x020fe200078ec0ff */
[----:B------:R-:W-:Y:S01]  /*4120*/  BSSY B1, `(.L_x_55) ;  /* 0x000000b000017945 */ /* 0x000fe20003800000 */
[----:B------:R-:W-:Y:S02]  /*4130*/  ISETP.LT.OR P6, PT, R33, 0x2, !P0 ;  /* 0x000000022100780c */ /* 0x000fe400047c1670 */
[----:B------:R-:W-:-:S05]  /*4140*/  F2FP.F16.E4M3.UNPACK_B R28, R28 ;  /* 0x0000001cff1c723e */ /* 0x000fca00020006ff */
[----:B------:R-:W-:-:S05]  /*4150*/  HADD2.F32 R29, -RZ, R28.H0_H0 ;  /* 0x2000001cff1d7230 */ /* 0x000fca0000004100 */
[----:B------:R-:W-:-:S04]  /*4160*/  FMUL R28, R29, R6 ;  /* 0x000000061d1c7220 */ /* 0x000fc80000400000 */
[----:B------:R-:W-:-:S05]  /*4170*/  FFMA R28, R99, R5, R28 ;  /* 0x00000005631c7223 */ /* 0x000fca000000001c */
[----:B------:R-:W-:Y:S02]  /*4180*/  F2FP.SATFINITE.E4M3.F32.PACK_AB_MERGE_C R29, RZ, R28, RZ ;  /* 0x0000001cff1d723e */ /* 0x000fe400048070ff */
[----:B------:R-:W-:-:S03]  /*4190*/  PRMT R28, RZ, 0x7610, R28 ;  /* 0x00007610ff1c7816 */ /* 0x000fc6000000001c */
[----:B------:R0:W-:Y:S01]  /*41a0*/  @!P5 STG.E.U8 desc[UR28][R8.64], R29 ;  /* 0x0000001d0800d986 */ /* 0x0001e2000c10111c */
[----:B------:R-:W-:Y:S05]  /*41b0*/  @P6 BRA `(.L_x_56) ;  /* 0x0000000000046947 */ /* 0x000fea0003800000 */
[----:B------:R0:W5:Y:S02]  /*41c0*/  LDG.E.U8 R28, desc[UR28][R24.64+0x1] ;  /* 0x0000011c181c7981 */ /* 0x000164000c1e1100 */
.L_x_56:
[----:B------:R-:W-:Y:S05]  /*41d0*/  BSYNC B1 ;  /* 0x0000000000017941 */ /* 0x000fea0003800000 */
.L_x_55:
[----:B-----5:R-:W-:Y:S01]  /*41e0*/  LOP3.LUT R28, R28, 0xff, RZ, 0xc0, !PT ;  /* 0x000000ff1c1c7812 */ /* 0x020fe200078ec0ff */
[----:B------:R-:W-:Y:S01]  /*41f0*/  BSSY B1, `(.L_x_57) ;  /* 0x000000b000017945 */ /* 0x000fe20003800000 */
[----:B------:R-:W-:Y:S02]  /*4200*/  ISETP.LT.OR P5, PT, R33, 0x9, !P1 ;  /* 0x000000092100780c */ /* 0x000fe40004fa1670 */
[----:B------:R-:W-:-:S05]  /*4210*/  F2FP.F16.E4M3.UNPACK_B R28, R28 ;  /* 0x0000001cff1c723e */ /* 0x000fca00020006ff */
[----:B0-----:R-:W-:Y:S01]  /*4220*/  HADD2.F32 R29, -RZ, R28.H0_H0 ;  /* 0x2000001cff1d7230 */ /* 0x001fe20000004100 */
[----:B------:R-:W-:-:S04]  /*4230*/  PRMT R28, RZ, 0x7610, R28 ;  /* 0x00007610ff1c7816 */ /* 0x000fc8000000001c */
[----:B------:R-:W-:-:S04]  /*4240*/  FMUL R29, R29, R6 ;  /* 0x000000061d1d7220 */ /* 0x000fc80000400000 */
[----:B------:R-:W-:-:S05]  /*4250*/  FFMA R29, R100, R5, R29 ;  /* 0x00000005641d7223 */ /* 0x000fca000000001d */
[----:B------:R-:W-:-:S05]  /*4260*/  F2FP.SATFINITE.E4M3.F32.PACK_AB_MERGE_C R29, RZ, R29, RZ ;  /* 0x0000001dff1d723e */ /* 0x000fca00048070ff */
[----:B------:R0:W-:Y:S01]  /*4270*/  @!P6 STG.E.U8 desc[UR28][R8.64+0x1], R29 ;  /* 0x0000011d0800e986 */ /* 0x0001e2000c10111c */
[----:B------:R-:W-:Y:S05]  /*4280*/  @P5 BRA `(.L_x_58) ;  /* 0x0000000000045947 */ /* 0x000fea0003800000 */
[----:B------:R0:W5:Y:S02]  /*4290*/  LDG.E.U8 R28, desc[UR28][R34.64+0x8] ;  /* 0x0000081c221c7981 */ /* 0x000164000c1e1100 */
.L_x_58:
[----:B------:R-:W-:Y:S05]  /*42a0*/  BSYNC B1 ;  /* 0x0000000000017941 */ /* 0x000fea0003800000 */
.L_x_57:
[----:B-----5:R-:W-:Y:S01]  /*42b0*/  LOP3.LUT R28, R28, 0xff, RZ, 0xc0, !PT ;  /* 0x000000ff1c1c7812 */ /* 0x020fe200078ec0ff */
[----:B------:R-:W-:Y:S01]  /*42c0*/  BSSY B1, `(.L_x_59) ;  /* 0x000000b000017945 */ /* 0x000fe20003800000 */
[----:B------:R-:W-:Y:S02]  /*42d0*/  ISETP.LT.OR P6, PT, R33, 0xa, !P1 ;  /* 0x0000000a2100780c */ /* 0x000fe40004fc1670 */
[----:B------:R-:W-:-:S05]  /*42e0*/  F2FP.F16.E4M3.UNPACK_B R28, R28 ;  /* 0x0000001cff1c723e */ /* 0x000fca00020006ff */
[----:B0-----:R-:W-:-:S05]  /*42f0*/  HADD2.F32 R29, -RZ, R28.H0_H0 ;  /* 0x2000001cff1d7230 */ /* 0x001fca0000004100 */
[----:B------:R-:W-:-:S04]  /*4300*/  FMUL R28, R29, R6 ;  /* 0x000000061d1c7220 */ /* 0x000fc80000400000 */
[----:B------:R-:W-:-:S05]  /*4310*/  FFMA R28, R97, R5, R28 ;  /* 0x00000005611c7223 */ /* 0x000fca000000001c */
[----:B------:R-:W-:Y:S02]  /*4320*/  F2FP.SATFINITE.E4M3.F32.PACK_AB_MERGE_C R29, RZ, R28, RZ ;  /* 0x0000001cff1d723e */ /* 0x000fe400048070ff */
[----:B------:R-:W-:-:S03]  /*4330*/  PRMT R28, RZ, 0x7610, R28 ;  /* 0x00007610ff1c7816 */ /* 0x000fc6000000001c */
[----:B------:R0:W-:Y:S01]  /*4340*/  @!P5 STG.E.U8 desc[UR28][R10.64+0x8], R29 ;  /* 0x0000081d0a00d986 */ /* 0x0001e2000c10111c */
[----:B------:R-:W-:Y:S05]  /*4350*/  @P6 BRA `(.L_x_60) ;  /* 0x0000000000046947 */ /* 0x000fea0003800000 */
[----:B------:R0:W5:Y:S02]  /*4360*/  LDG.E.U8 R28, desc[UR28][R34.64+0x9] ;  /* 0x0000091c221c7981 */ /* 0x000164000c1e1100 */
.L_x_60:
[----:B------:R-:W-:Y:S05]  /*4370*/  BSYNC B1 ;  /* 0x0000000000017941 */ /* 0x000fea0003800000 */
.L_x_59:
        /* <DEDUP_REMOVED lines=12> */
.L_x_62:
[----:B------:R-:W-:Y:S05]  /*4440*/  BSYNC B1 ;  /* 0x0000000000017941 */ /* 0x000fea0003800000 */
.L_x_61:
        /* <DEDUP_REMOVED lines=12> */
.L_x_64:
[----:B------:R-:W-:Y:S05]  /*4510*/  BSYNC B1 ;  /* 0x0000000000017941 */ /* 0x000fea0003800000 */
.L_x_63:
        /* <DEDUP_REMOVED lines=12> */
.L_x_66:
[----:B------:R-:W-:Y:S05]  /*45e0*/  BSYNC B1 ;  /* 0x0000000000017941 */ /* 0x000fea0003800000 */
.L_x_65:
        /* <DEDUP_REMOVED lines=12> */
.L_x_68:
[----:B------:R-:W-:Y:S05]  /*46b0*/  BSYNC B1 ;  /* 0x0000000000017941 */ /* 0x000fea0003800000 */
.L_x_67:
        /* <DEDUP_REMOVED lines=12> */
.L_x_70:
[----:B------:R-:W-:Y:S05]  /*4780*/  BSYNC B1 ;  /* 0x0000000000017941 */ /* 0x000fea0003800000 */
.L_x_69:
        /* <DEDUP_REMOVED lines=12> */
.L_x_72:
[----:B------:R-:W-:Y:S05]  /*4850*/  BSYNC B1 ;  /* 0x0000000000017941 */ /* 0x000fea0003800000 */
.L_x_71:
        /* <DEDUP_REMOVED lines=12> */
.L_x_74:
[----:B------:R-:W-:Y:S05]  /*4920*/  BSYNC B1 ;  /* 0x0000000000017941 */ /* 0x000fea0003800000 */
.L_x_73:
        /* <DEDUP_REMOVED lines=12> */
.L_x_76:
[----:B------:R-:W-:Y:S05]  /*49f0*/  BSYNC B1 ;  /* 0x0000000000017941 */ /* 0x000fea0003800000 */
.L_x_75:
        /* <DEDUP_REMOVED lines=12> */
.L_x_78:
[----:B------:R-:W-:Y:S05]  /*4ac0*/  BSYNC B1 ;  /* 0x0000000000017941 */ /* 0x000fea0003800000 */
.L_x_77:
        /* <DEDUP_REMOVED lines=12> */
.L_x_80:
[----:B------:R-:W-:Y:S05]  /*4b90*/  BSYNC B1 ;  /* 0x0000000000017941 */ /* 0x000fea0003800000 */
.L_x_79:
        /* <DEDUP_REMOVED lines=12> */
.L_x_82:
[----:B------:R-:W-:Y:S05]  /*4c60*/  BSYNC B1 ;  /* 0x0000000000017941 */ /* 0x000fea0003800000 */
.L_x_81:
        /* <DEDUP_REMOVED lines=12> */
.L_x_84:
[----:B------:R-:W-:Y:S05]  /*4d30*/  BSYNC B1 ;  /* 0x0000000000017941 */ /* 0x000fea0003800000 */
.L_x_83:
        /* <DEDUP_REMOVED lines=12> */
.L_x_86:
[----:B------:R-:W-:Y:S05]  /*4e00*/  BSYNC B1 ;  /* 0x0000000000017941 */ /* 0x000fea0003800000 */
.L_x_85:
        /* <DEDUP_REMOVED lines=12> */
.L_x_88:
[----:B------:R-:W-:Y:S05]  /*4ed0*/  BSYNC B1 ;  /* 0x0000000000017941 */ /* 0x000fea0003800000 */
.L_x_87:
        /* <DEDUP_REMOVED lines=12> */
.L_x_90:
[----:B------:R-:W-:Y:S05]  /*4fa0*/  BSYNC B1 ;  /* 0x0000000000017941 */ /* 0x000fea0003800000 */
.L_x_89:
        /* <DEDUP_REMOVED lines=12> */
.L_x_92:
[----:B------:R-:W-:Y:S05]  /*5070*/  BSYNC B1 ;  /* 0x0000000000017941 */ /* 0x000fea0003800000 */
.L_x_91:
        /* <DEDUP_REMOVED lines=12> */
.L_x_94:
[----:B------:R-:W-:Y:S05]  /*5140*/  BSYNC B1 ;  /* 0x0000000000017941 */ /* 0x000fea0003800000 */
.L_x_93:
        /* <DEDUP_REMOVED lines=12> */
.L_x_96:
[----:B------:R-:W-:Y:S05]  /*5210*/  BSYNC B1 ;  /* 0x0000000000017941 */ /* 0x000fea0003800000 */
.L_x_95:
        /* <DEDUP_REMOVED lines=12> */
.L_x_98:
[----:B------:R-:W-:Y:S05]  /*52e0*/  BSYNC B1 ;  /* 0x0000000000017941 */ /* 0x000fea0003800000 */
.L_x_97:
        /* <DEDUP_REMOVED lines=12> */
.L_x_100:
[----:B------:R-:W-:Y:S05]  /*53b0*/  BSYNC B1 ;  /* 0x0000000000017941 */ /* 0x000fea0003800000 */
.L_x_99:
        /* <DEDUP_REMOVED lines=12> */
.L_x_102:
[----:B------:R-:W-:Y:S05]  /*5480*/  BSYNC B1 ;  /* 0x0000000000017941 */ /* 0x000fea0003800000 */
.L_x_101:
        /* <DEDUP_REMOVED lines=12> */
.L_x_104:
[----:B------:R-:W-:Y:S05]  /*5550*/  BSYNC B1 ;  /* 0x0000000000017941 */ /* 0x000fea0003800000 */
.L_x_103:
        /* <DEDUP_REMOVED lines=12> */
.L_x_106:
[----:B------:R-:W-:Y:S05]  /*5620*/  BSYNC B1 ;  /* 0x0000000000017941 */ /* 0x000fea0003800000 */
.L_x_105:
        /* <DEDUP_REMOVED lines=12> */
.L_x_108:
[----:B------:R-:W-:Y:S05]  /*56f0*/  BSYNC B1 ;  /* 0x0000000000017941 */ /* 0x000fea0003800000 */
.L_x_107:
[----:B-----5:R-:W-:Y:S01]  /*5700*/  LOP3.LUT R28, R28, 0xff, RZ, 0xc0, !PT ;  /* 0x000000ff1c1c7812 */ /* 0x020fe200078ec0ff */
[----:B------:R-:W-:Y:S01]  /*5710*/  BSSY B1, `(.L_x_109) ;  /* 0x000000b000017945 */ /* 0x000fe20003800000 */
[----:B------:R-:W-:Y:S02]  /*5720*/  ISETP.LT.OR P5, PT, R33, 0x29, !P2 ;  /* 0x000000292100780c */ /* 0x000fe400057a1670 */
[----:B------:R-:W-:Y:S02]  /*5730*/  F2FP.F16.E4M3.UNPACK_B R28, R28 ;  /* 0x0000001cff1c723e */ /* 0x000fe400020006ff */
[----:B0-2---:R-:W-:-:S03]  /*5740*/  PRMT R26, RZ, 0x7610, R26 ;  /* 0x00007610ff1a7816 */ /* 0x005fc6000000001a */
[----:B------:R-:W-:-:S05]  /*5750*/  HADD2.F32 R27, -RZ, R28.H0_H0 ;  /* 0x2000001cff1b7230 */ /* 0x000fca0000004100 */
[----:B------:R-:W-:-:S04]  /*5760*/  FMUL R27, R27, R6 ;  /* 0x000000061b1b7220 */ /* 0x000fc80000400000 */
[----:B------:R-:W-:-:S05]  /*5770*/  FFMA R27, R74, R5, R27 ;  /* 0x000000054a1b7223 */ /* 0x000fca000000001b */
[----:B------:R-:W-:-:S05]  /*5780*/  F2FP.SATFINITE.E4M3.F32.PACK_AB_MERGE_C R27, RZ, R27, RZ ;  /* 0x0000001bff1b723e */ /* 0x000fca00048070ff */
[----:B------:R0:W-:Y:S01]  /*5790*/  @!P3 STG.E.U8 desc[UR28][R14.64+0x29], R27 ;  /* 0x0000291b0e00b986 */ /* 0x0001e2000c10111c */
[----:B------:R-:W-:Y:S05]  /*57a0*/  @P5 BRA `(.L_x_110) ;  /* 0x0000000000045947 */ /* 0x000fea0003800000 */
[----:B------:R2:W5:Y:S02]  /*57b0*/  LDG.E.U8 R26, desc[UR28][R30.64+0x28] ;  /* 0x0000281c1e1a7981 */ /* 0x000564000c1e1100 */
.L_x_110:
[----:B------:R-:W-:Y:S05]  /*57c0*/  BSYNC B1 ;  /* 0x0000000000017941 */ /* 0x000fea0003800000 */
.L_x_109:
        /* <DEDUP_REMOVED lines=12> */
.L_x_112:
[----:B------:R-:W-:Y:S05]  /*5890*/  BSYNC B1 ;  /* 0x0000000000017941 */ /* 0x000fea0003800000 */
.L_x_111:
        /* <DEDUP_REMOVED lines=12> */
.L_x_114:
[----:B------:R-:W-:Y:S05]  /*5960*/  BSYNC B1 ;  /* 0x0000000000017941 */ /* 0x000fea0003800000 */
.L_x_113:
        /* <DEDUP_REMOVED lines=12> */
.L_x_116:
[----:B------:R-:W-:Y:S05]  /*5a30*/  BSYNC B1 ;  /* 0x0000000000017941 */ /* 0x000fea0003800000 */
.L_x_115:
        /* <DEDUP_REMOVED lines=12> */
.L_x_118:
[----:B------:R-:W-:Y:S05]  /*5b00*/  BSYNC B1 ;  /* 0x0000000000017941 */ /* 0x000fea0003800000 */
.L_x_117:
        /* <DEDUP_REMOVED lines=12> */
.L_x_120:
[----:B------:R-:W-:Y:S05]  /*5bd0*/  BSYNC B1 ;  /* 0x0000000000017941 */ /* 0x000fea0003800000 */
.L_x_119:
        /* <DEDUP_REMOVED lines=12> */
.L_x_122:
[----:B------:R-:W-:Y:S05]  /*5ca0*/  BSYNC B1 ;  /* 0x0000000000017941 */ /* 0x000fea0003800000 */
.L_x_121:
        /* <DEDUP_REMOVED lines=12> */
.L_x_124:
[----:B------:R-:W-:Y:S05]  /*5d70*/  BSYNC B1 ;  /* 0x0000000000017941 */ /* 0x000fea0003800000 */
.L_x_123:
        /* <DEDUP_REMOVED lines=12> */
.L_x_126:
[----:B------:R-:W-:Y:S05]  /*5e40*/  BSYNC B1 ;  /* 0x0000000000017941 */ /* 0x000fea0003800000 */
.L_x_125:
[----:B-----5:R-:W-:Y:S01]  /*5e50*/  LOP3.LUT R12, R12, 0xff, RZ, 0xc0, !PT ;  /* 0x000000ff0c0c7812 */ /* 0x020fe200078ec0ff */
[----:B------:R-:W-:Y:S01]  /*5e60*/  BSSY B1, `(.L_x_127) ;  /* 0x000000b000017945 */ /* 0x000fe20003800000 */
[----:B------:R-:W-:Y:S02]  /*5e70*/  ISETP.LT.OR P0, PT, R33, 0x2a, !P0 ;  /* 0x0000002a2100780c */ /* 0x000fe40004701670 */
[----:B------:R-:W-:-:S05]  /*5e80*/  F2FP.F16.E4M3.UNPACK_B R12, R12 ;  /* 0x0000000cff0c723e */ /* 0x000fca00020006ff */
[----:B0-----:R-:W-:-:S05]  /*5e90*/  HADD2.F32 R11, -RZ, R12.H0_H0 ;  /* 0x2000000cff0b7230 */ /* 0x001fca0000004100 */
[----:B------:R-:W-:-:S04]  /*5ea0*/  FMUL R10, R11, R6 ;  /* 0x000000060b0a7220 */ /* 0x000fc80000400000 */
[----:B------:R-:W-:Y:S01]  /*5eb0*/  FFMA R10, R7, R5, R10 ;  /* 0x00000005070a7223 */ /* 0x000fe2000000000a */
[----:B------:R-:W-:-:S04]  /*5ec0*/  PRMT R7, RZ, 0x7610, R7 ;  /* 0x00007610ff077816 */ /* 0x000fc80000000007 */
[----:B------:R-:W-:-:S05]  /*5ed0*/  F2FP.SATFINITE.E4M3.F32.PACK_AB_MERGE_C R11, RZ, R10, RZ ;  /* 0x0000000aff0b723e */ /* 0x000fca00048070ff */
[----:B------:R0:W-:Y:S01]  /*5ee0*/  @!P2 STG.E.U8 desc[UR28][R8.64+0x28], R11 ;  /* 0x0000280b0800a986 */ /* 0x0001e2000c10111c */
[----:B------:R-:W-:Y:S05]  /*5ef0*/  @P0 BRA `(.L_x_128) ;  /* 0x0000000000040947 */ /* 0x000fea0003800000 */
[----:B------:R0:W5:Y:S02]  /*5f00*/  LDG.E.U8 R7, desc[UR28][R24.64+0x29] ;  /* 0x0000291c18077981 */ /* 0x000164000c1e1100 */
.L_x_128:
[----:B------:R-:W-:Y:S05]  /*5f10*/  BSYNC B1 ;  /* 0x0000000000017941 */ /* 0x000fea0003800000 */
.L_x_127:
[----:B------:R-:W-:Y:S05]  /*5f20*/  @P0 BRA `(.L_x_129) ;  /* 0x0000000c00300947 */ /* 0x000fea0003800000 */
[----:B-----5:R-:W-:-:S04]  /*5f30*/  LOP3.LUT R7, R7, 0xff, RZ, 0xc0, !PT ;  /* 0x000000ff07077812 */ /* 0x020fc800078ec0ff */
[----:B------:R-:W-:-:S05]  /*5f40*/  F2FP.F16.E4M3.UNPACK_B R7, R7 ;  /* 0x00000007ff07723e */ /* 0x000fca00020006ff */
[----:B------:R-:W-:-:S05]  /*5f50*/  HADD2.F32 R7, -RZ, R7.H0_H0 ;  /* 0x20000007ff077230 */ /* 0x000fca0000004100 */
[----:B------:R-:W-:-:S04]  /*5f60*/  FMUL R7, R7, R6 ;  /* 0x0000000607077220 */ /* 0x000fc80000400000 */
[----:B------:R-:W-:-:S05]  /*5f70*/  FFMA R7, R16, R5, R7 ;  /* 0x0000000510077223 */ /* 0x000fca0000000007 */
[----:B------:R-:W-:-:S05]  /*5f80*/  F2FP.SATFINITE.E4M3.F32.PACK_AB_MERGE_C R7, RZ, R7, RZ ;  /* 0x00000007ff07723e */ /* 0x000fca00048070ff */
[----:B------:R0:W-:Y:S01]  /*5f90*/  STG.E.U8 desc[UR28][R8.64+0x29], R7 ;  /* 0x0000290708007986 */ /* 0x0001e2000c10111c */
[----:B------:R-:W-:Y:S05]  /*5fa0*/  BRA `(.L_x_129) ;  /* 0x0000000c00107947 */ /* 0x000fea0003800000 */
.L_x_32:
[----:B------:R-:W-:Y:S01]  /*5fb0*/  ISETP.GE.AND P3, PT, R38, 0x1, PT ;  /* 0x000000012600780c */ /* 0x000fe20003f66270 */
[-C--:B--2---:R-:W-:Y:S01]  /*5fc0*/  FMUL R111, R111, R5.reuse ;  /* 0x000000056f6f7220 */ /* 0x084fe20000400000 */
[-C--:B------:R-:W-:Y:S01]  /*5fd0*/  FMUL R110, R110, R5.reuse ;  /* 0x000000056e6e7220 */ /* 0x080fe20000400000 */
[----:B------:R-:W-:Y:S01]  /*5fe0*/  ISETP.GE.AND P2, PT, R38, 0x9, PT ;  /* 0x000000092600780c */ /* 0x000fe20003f46270 */
[-C--:B------:R-:W-:Y:S01]  /*5ff0*/  FMUL R109, R109, R5.reuse ;  /* 0x000000056d6d7220 */ /* 0x080fe20000400000 */
[C---:B------:R-:W-:Y:S01]  /*6000*/  ISETP.LT.OR P0, PT, R33.reuse, 0x1, !P3 ;  /* 0x000000012100780c */ /* 0x040fe20005f01670 */
[-C--:B------:R-:W-:Y:S01]  /*6010*/  FMUL R108, R108, R5.reuse ;  /* 0x000000056c6c7220 */ /* 0x080fe20000400000 */
[----:B------:R-:W-:Y:S01]  /*6020*/  ISETP.LT.OR P6, PT, R33, 0x2, !P3 ;  /* 0x000000022100780c */ /* 0x000fe20005fc1670 */
[----:B------:R-:W-:Y:S01]  /*6030*/  FMUL R107, R107, R5 ;  /* 0x000000056b6b7220 */ /* 0x000fe20000400000 */
[----:B------:R-:W-:Y:S01]  /*6040*/  F2FP.SATFINITE.E4M3.F32.PACK_AB_MERGE_C R111, RZ, R111, RZ ;  /* 0x0000006fff6f723e */ /* 0x000fe200048070ff */
[-C--:B------:R-:W-:Y:S01]  /*6050*/  FMUL R106, R106, R5.reuse ;  /* 0x000000056a6a7220 */ /* 0x080fe20000400000 */
[----:B------:R-:W-:Y:S01]  /*6060*/  F2FP.SATFINITE.E4M3.F32.PACK_AB_MERGE_C R25, RZ, R110, RZ ;  /* 0x0000006eff19723e */ /* 0x000fe200048070ff */
[-C--:B------:R-:W-:Y:S01]  /*6070*/  FMUL R105, R105, R5.reuse ;  /* 0x0000000569697220 */ /* 0x080fe20000400000 */
[C---:B------:R-:W-:Y:S01]  /*6080*/  ISETP.LT.OR P1, PT, R33.reuse, 0x2, !P2 ;  /* 0x000000022100780c */ /* 0x040fe20005721670 */
[-C--:B------:R-:W-:Y:S01]  /*6090*/  FMUL R104, R104, R5.reuse ;  /* 0x0000000568687220 */ /* 0x080fe20000400000 */
[----:B------:R-:W-:Y:S01]  /*60a0*/  ISETP.LT.OR P5, PT, R33, 0x9, !P3 ;  /* 0x000000092100780c */ /* 0x000fe20005fa1670 */
[----:B------:R-:W-:Y:S01]  /*60b0*/  FMUL R103, R103, R5 ;  /* 0x0000000567677220 */ /* 0x000fe20000400000 */
[----:B------:R-:W-:Y:S01]  /*60c0*/  F2FP.SATFINITE.E4M3.F32.PACK_AB_MERGE_C R109, RZ, R109, RZ ;  /* 0x0000006dff6d723e */ /* 0x000fe200048070ff */
[----:B------:R-:W-:Y:S01]  /*60d0*/  @!P0 STG.E.U8 desc[UR28][R14.64], R111 ;  /* 0x0000006f0e008986 */ /* 0x000fe2000c10111c */
[C---:B------:R-:W-:Y:S01]  /*60e0*/  ISETP.LT.OR P0, PT, R33.reuse, 0x1, !P2 ;  /* 0x000000012100780c */ /* 0x040fe20005701670 */
[-C--:B------:R-:W-:Y:S01]  /*60f0*/  FMUL R102, R102, R5.reuse ;  /* 0x0000000566667220 */ /* 0x080fe20000400000 */
[----:B------:R-:W-:Y:S01]  /*6100*/  F2FP.SATFINITE.E4M3.F32.PACK_AB_MERGE_C R27, RZ, R108, RZ ;  /* 0x0000006cff1b723e */ /* 0x000fe200048070ff */
[----:B------:R0:W-:Y:S01]  /*6110*/  @!P6 STG.E.U8 desc[UR28][R14.64+0x1], R25 ;  /* 0x000001190e00e986 */ /* 0x0001e2000c10111c */
[----:B------:R-:W-:Y:S01]  /*6120*/  ISETP.LT.OR P6, PT, R33, 0xa, !P3 ;  /* 0x0000000a2100780c */ /* 0x000fe20005fc1670 */
[----:B------:R-:W-:Y:S01]  /*6130*/  FMUL R99, R99, R5 ;  /* 0x0000000563637220 */ /* 0x000fe20000400000 */
[----:B------:R-:W-:Y:S01]  /*6140*/  F2FP.SATFINITE.E4M3.F32.PACK_AB_MERGE_C R107, RZ, R107, RZ ;  /* 0x0000006bff6b723e */ /* 0x000fe200048070ff */
[----:B------:R1:W-:Y:S01]  /*6150*/  @!P1 STG.E.U8 desc[UR28][R12.64+0x1], R27 ;  /* 0x0000011b0c009986 */ /* 0x0003e2000c10111c */
[----:B------:R-:W-:Y:S01]  /*6160*/  F2FP.SATFINITE.E4M3.F32.PACK_AB_MERGE_C R29, RZ, R106, RZ ;  /* 0x0000006aff1d723e */ /* 0x000fe200048070ff */
[-C--:B------:R-:W-:Y:S01]  /*6170*/  FMUL R100, R100, R5.reuse ;  /* 0x0000000564647220 */ /* 0x080fe20000400000 */
[----:B------:R-:W-:Y:S01]  /*6180*/  ISETP.GE.AND P1, PT, R38, 0x81, PT ;  /* 0x000000812600780c */ /* 0x000fe20003f26270 */
[----:B------:R-:W-:Y:S01]  /*6190*/  FMUL R97, R97, R5 ;  /* 0x0000000561617220 */ /* 0x000fe20000400000 */
[----:B------:R-:W-:Y:S01]  /*61a0*/  F2FP.SATFINITE.E4M3.F32.PACK_AB_MERGE_C R105, RZ, R105, RZ ;  /* 0x00000069ff69723e */ /* 0x000fe200048070ff */
[----:B------:R-:W-:Y:S01]  /*61b0*/  @!P0 STG.E.U8 desc[UR28][R12.64], R109 ;  /* 0x0000006d0c008986 */ /* 0x000fe2000c10111c */
[C---:B------:R-:W-:Y:S01]  /*61c0*/  ISETP.LT.OR P0, PT, R33.reuse, 0x9, !P2 ;  /* 0x000000092100780c */ /* 0x040fe20005701670 */
[-C--:B------:R-:W-:Y:S01]  /*61d0*/  FMUL R98, R98, R5.reuse ;  /* 0x0000000562627220 */ /* 0x080fe20000400000 */
[----:B0-----:R-:W-:Y:S01]  /*61e0*/  F2FP.SATFINITE.E4M3.F32.PACK_AB_MERGE_C R25, RZ, R104, RZ ;  /* 0x00000068ff19723e */ /* 0x001fe200048070ff */
[----:B------:R-:W-:Y:S01]  /*61f0*/  @!P5 STG.E.U8 desc[UR28][R14.64+0x8], R107 ;  /* 0x0000086b0e00d986 */ /* 0x000fe2000c10111c */
[----:B------:R-:W-:Y:S01]  /*6200*/  ISETP.LT.OR P5, PT, R33, 0xa, !P2 ;  /* 0x0000000a2100780c */ /* 0x000fe200057a1670 */
[----:B------:R-:W-:Y:S01]  /*6210*/  FMUL R95, R95, R5 ;  /* 0x000000055f5f7220 */ /* 0x000fe20000400000 */
[----:B------:R-:W-:Y:S01]  /*6220*/  F2FP.SATFINITE.E4M3.F32.PACK_AB_MERGE_C R103, RZ, R103, RZ ;  /* 0x00000067ff67723e */ /* 0x000fe200048070ff */
[----:B------:R-:W-:Y:S01]  /*6230*/  @!P6 STG.E.U8 desc[UR28][R14.64+0x9], R29 ;  /* 0x0000091d0e00e986 */ /* 0x000fe2000c10111c */
[----:B------:R-:W-:Y:S01]  /*6240*/  ISETP.LT.OR P6, PT, R33, 0x1, !P1 ;  /* 0x000000012100780c */ /* 0x000fe20004fc1670 */
[-C--:B------:R-:W-:Y:S01]  /*6250*/  FMUL R96, R96, R5.reuse ;  /* 0x0000000560607220 */ /* 0x080fe20000400000 */
[----:B-1----:R-:W-:Y:S01]  /*6260*/  F2FP.SATFINITE.E4M3.F32.PACK_AB_MERGE_C R27, RZ, R102, RZ ;  /* 0x00000066ff1b723e */ /* 0x002fe200048070ff */
[----:B------:R-:W-:Y:S01]  /*6270*/  FMUL R93, R93, R5 ;  /* 0x000000055d5d7220 */ /* 0x000fe20000400000 */
[----:B------:R-:W-:Y:S01]  /*6280*/  F2FP.SATFINITE.E4M3.F32.PACK_AB_MERGE_C R99, RZ, R99, RZ ;  /* 0x00000063ff63723e */ /* 0x000fe200048070ff */
[----:B------:R-:W-:Y:S01]  /*6290*/  @!P0 STG.E.U8 desc[UR28][R12.64+0x8], R105 ;  /* 0x000008690c008986 */ /* 0x000fe2000c10111c */
[----:B------:R-:W-:Y:S01]  /*62a0*/  ISETP.GE.AND P0, PT, R38, 0x89, PT ;  /* 0x000000892600780c */ /* 0x000fe20003f06270 */
[----:B------:R-:W-:Y:S01]  /*62b0*/  FMUL R94, R94, R5 ;  /* 0x000000055e5e7220 */ /* 0x000fe20000400000 */
[----:B------:R-:W-:Y:S01]  /*62c0*/  F2FP.SATFINITE.E4M3.F32.PACK_AB_MERGE_C R97, RZ, R97, RZ ;  /* 0x00000061ff61723e */ /* 0x000fe200048070ff */
[----:B------:R0:W-:Y:S01]  /*62d0*/  @!P5 STG.E.U8 desc[UR28][R12.64+0x9], R25 ;  /* 0x000009190c00d986 */ /* 0x0001e2000c10111c */
[----:B------:R-:W-:Y:S01]  /*62e0*/  ISETP.LT.OR P5, PT, R33, 0x2, !P1 ;  /* 0x000000022100780c */ /* 0x000fe20004fa1670 */
[----:B------:R-:W-:Y:S01]  /*62f0*/  FMUL R91, R91, R5 ;  /* 0x000000055b5b7220 */ /* 0x000fe20000400000 */
[----:B------:R-:W-:Y:S01]  /*6300*/  F2FP.SATFINITE.E4M3.F32.PACK_AB_MERGE_C R95, RZ, R95, RZ ;  /* 0x0000005fff5f723e */ /* 0x000fe200048070ff */
[----:B------:R-:W-:Y:S01]  /*6310*/  @!P6 STG.E.U8 desc[UR28][R10.64], R103 ;  /* 0x000000670a00e986 */ /* 0x000fe2000c10111c */
[----:B------:R-:W-:Y:S01]  /*6320*/  ISETP.LT.OR P6, PT, R33, 0x1, !P0 ;  /* 0x000000012100780c */ /* 0x000fe200047c1670 */
[----:B------:R-:W-:Y:S01]  /*6330*/  FMUL R92, R92, R5 ;  /* 0x000000055c5c7220 */ /* 0x000fe20000400000 */
[----:B------:R-:W-:Y:S01]  /*6340*/  F2FP.SATFINITE.E4M3.F32.PACK_AB_MERGE_C R93, RZ, R93, RZ ;  /* 0x0000005dff5d723e */ /* 0x000fe200048070ff */
[----:B------:R-:W-:Y:S01]  /*6350*/  FMUL R89, R89, R5 ;  /* 0x0000000559597220 */ /* 0x000fe20000400000 */
[----:B------:R-:W-:Y:S01]  /*6360*/  F2FP.SATFINITE.E4M3.F32.PACK_AB_MERGE_C R91, RZ, R91, RZ ;  /* 0x0000005bff5b723e */ /* 0x000fe200048070ff */
[-C--:B------:R-:W-:Y:S01]  /*6370*/  FMUL R90, R90, R5.reuse ;  /* 0x000000055a5a7220 */ /* 0x080fe20000400000 */
[-C--:B------:R-:W-:Y:S01]  /*6380*/  FMUL R87, R87, R5.reuse ;  /* 0x0000000557577220 */ /* 0x080fe20000400000 */
[----:B0-----:R-:W-:Y:S01]  /*6390*/  F2FP.SATFINITE.E4M3.F32.PACK_AB_MERGE_C R25, RZ, R100, RZ ;  /* 0x00000064ff19723e */ /* 0x001fe200048070ff */
[-C--:B------:R-:W-:Y:S01]  /*63a0*/  FMUL R88, R88, R5.reuse ;  /* 0x0000000558587220 */ /* 0x080fe20000400000 */
        /* <DEDUP_REMOVED lines=50> */
[-C--:B------:R-:W-:Y:S01]  /*66d0*/  FMUL R17, R17, R5.reuse ;  /* 0x0000000511117220 */ /* 0x080fe20000400000 */
[-C--:B------:R-:W-:Y:S01]  /*66e0*/  FMUL R18, R18, R5.reuse ;  /* 0x0000000512127220 */ /* 0x080fe20000400000 */
[-C--:B------:R-:W-:Y:S01]  /*66f0*/  FMUL R7, R7, R5.reuse ;  /* 0x0000000507077220 */ /* 0x080fe20000400000 */
[----:B------:R-:W-:Y:S01]  /*6700*/  FMUL R16, R16, R5 ;  /* 0x0000000510107220 */ /* 0x000fe20000400000 */
[----:B0-----:R-:W-:-:S02]  /*6710*/  F2FP.SATFINITE.E4M3.F32.PACK_AB_MERGE_C R25, RZ, R92, RZ ;  /* 0x0000005cff19723e */ /* 0x001fc400048070ff */
[----:B------:R0:W-:Y:S01]  /*6720*/  @!P5 STG.E.U8 desc[UR28][R14.64+0x11], R27 ;  /* 0x0000111b0e00d986 */ /* 0x0001e2000c10111c */
[C---:B------:R-:W-:Y:S02]  /*6730*/  ISETP.LT.OR P5, PT, R33.reuse, 0x12, !P2 ;  /* 0x000000122100780c */ /* 0x040fe400057a1670 */
[----:B------:R-:W-:Y:S01]  /*6740*/  F2FP.SATFINITE.E4M3.F32.PACK_AB_MERGE_C R19, RZ, R19, RZ ;  /* 0x00000013ff13723e */ /* 0x000fe200048070ff */
[----:B------:R-:W-:Y:S01]  /*6750*/  @!P6 STG.E.U8 desc[UR28][R12.64+0x10], R91 ;  /* 0x0000105b0c00e986 */ /* 0x000fe2000c10111c */
[----:B------:R-:W-:Y:S02]  /*6760*/  ISETP.LT.OR P6, PT, R33, 0x19, !P3 ;  /* 0x000000192100780c */ /* 0x000fe40005fc1670 */
[----:B------:R-:W-:Y:S02]  /*6770*/  F2FP.SATFINITE.E4M3.F32.PACK_AB_MERGE_C R17, RZ, R17, RZ ;  /* 0x00000011ff11723e */ /* 0x000fe400048070ff */
[----:B------:R-:W-:Y:S02]  /*6780*/  F2FP.SATFINITE.E4M3.F32.PACK_AB_MERGE_C R7, RZ, R7, RZ ;  /* 0x00000007ff07723e */ /* 0x000fe400048070ff */
[----:B0-----:R-:W-:-:S03]  /*6790*/  F2FP.SATFINITE.E4M3.F32.PACK_AB_MERGE_C R27, RZ, R90, RZ ;  /* 0x0000005aff1b723e */ /* 0x001fc600048070ff */
[----:B------:R0:W-:Y:S01]  /*67a0*/  @!P5 STG.E.U8 desc[UR28][R12.64+0x11], R25 ;  /* 0x000011190c00d986 */ /* 0x0001e2000c10111c */
[----:B------:R-:W-:-:S03]  /*67b0*/  ISETP.LT.OR P5, PT, R33, 0x1a, !P3 ;  /* 0x0000001a2100780c */ /* 0x000fc60005fa1670 */
[----:B------:R-:W-:Y:S01]  /*67c0*/  @!P6 STG.E.U8 desc[UR28][R14.64+0x18], R89 ;  /* 0x000018590e00e986 */ /* 0x000fe2000c10111c */
[----:B------:R-:W-:Y:S02]  /*67d0*/  ISETP.LT.OR P6, PT, R33, 0x19, !P2 ;  /* 0x000000192100780c */ /* 0x000fe400057c1670 */
[----:B0-----:R-:W-:-:S07]  /*67e0*/  F2FP.SATFINITE.E4M3.F32.PACK_AB_MERGE_C R25, RZ, R88, RZ ;  /* 0x00000058ff19723e */ /* 0x001fce00048070ff */
        /* <DEDUP_REMOVED lines=33> */
[C---:B------:R-:W-:Y:S02]  /*6a00*/  ISETP.LT.OR P6, PT, R33.reuse, 0x29, !P3 ;  /* 0x000000292100780c */ /* 0x040fe40005fc1670 */
[----:B------:R-:W-:Y:S02]  /*6a10*/  ISETP.LT.OR P3, PT, R33, 0x2a, !P3 ;  /* 0x0000002a2100780c */ /* 0x000fe40005f61670 */
[----:B0-----:R-:W-:-:S05]  /*6a20*/  F2FP.SATFINITE.E4M3.F32.PACK_AB_MERGE_C R27, RZ, R74, RZ ;  /* 0x0000004aff1b723e */ /* 0x001fca00048070ff */
[----:B------:R0:W-:Y:S01]  /*6a30*/  @!P5 STG.E.U8 desc[UR28][R12.64+0x21], R25 ;  /* 0x000021190c00d986 */ /* 0x0001e2000c10111c */
[C---:B------:R-:W-:Y:S02]  /*6a40*/  ISETP.LT.OR P5, PT, R33.reuse, 0x29, !P2 ;  /* 0x000000292100780c */ /* 0x040fe400057a1670 */
[C---:B------:R-:W-:Y:S01]  /*6a50*/  ISETP.LT.OR P2, PT, R33.reuse, 0x2a, !P2 ;  /* 0x0000002a2100780c */ /* 0x040fe20005741670 */
[----:B------:R-:W-:Y:S01]  /*6a60*/  @!P6 STG.E.U8 desc[UR28][R14.64+0x28], R73 ;  /* 0x000028490e00e986 */ /* 0x000fe2000c10111c */
[----:B------:R-:W-:-:S03]  /*6a70*/  ISETP.LT.OR P6, PT, R33, 0x21, !P1 ;  /* 0x000000212100780c */ /* 0x000fc60004fc1670 */
[----:B------:R1:W-:Y:S01]  /*6a80*/  @!P3 STG.E.U8 desc[UR28][R14.64+0x29], R27 ;  /* 0x0000291b0e00b986 */ /* 0x0003e2000c10111c */
[----:B------:R-:W-:Y:S02]  /*6a90*/  ISETP.LT.OR P3, PT, R33, 0x22, !P1 ;  /* 0x000000222100780c */ /* 0x000fe40004f61670 */
[----:B0-----:R-:W-:-:S03]  /*6aa0*/  F2FP.SATFINITE.E4M3.F32.PACK_AB_MERGE_C R25, RZ, R72, RZ ;  /* 0x00000048ff19723e */ /* 0x001fc600048070ff */
[----:B------:R-:W-:Y:S01]  /*6ab0*/  @!P5 STG.E.U8 desc[UR28][R12.64+0x28], R23 ;  /* 0x000028170c00d986 */ /* 0x000fe2000c10111c */
[----:B------:R-:W-:-:S03]  /*6ac0*/  ISETP.LT.OR P5, PT, R33, 0x21, !P0 ;  /* 0x000000212100780c */ /* 0x000fc600047a1670 */
[----:B------:R0:W-:Y:S01]  /*6ad0*/  @!P2 STG.E.U8 desc[UR28][R12.64+0x29], R25 ;  /* 0x000029190c00a986 */ /* 0x0001e2000c10111c */
[C---:B------:R-:W-:Y:S02]  /*6ae0*/  ISETP.LT.OR P2, PT, R33.reuse, 0x29, !P1 ;  /* 0x000000292100780c */ /* 0x040fe40004f41670 */
[----:B-1----:R-:W-:Y:S01]  /*6af0*/  F2FP.SATFINITE.E4M3.F32.PACK_AB_MERGE_C R15, RZ, R22, RZ ;  /* 0x00000016ff0f723e */ /* 0x002fe200048070ff */
[----:B------:R1:W-:Y:S01]  /*6b00*/  @!P6 STG.E.U8 desc[UR28][R10.64+0x20], R21 ;  /* 0x000020150a00e986 */ /* 0x0003e2000c10111c */
[C---:B------:R-:W-:Y:S02]  /*6b10*/  ISETP.LT.OR P6, PT, R33.reuse, 0x22, !P0 ;  /* 0x000000222100780c */ /* 0x040fe400047c1670 */
[C---:B------:R-:W-:Y:S01]  /*6b20*/  ISETP.LT.OR P1, PT, R33.reuse, 0x2a, !P1 ;  /* 0x0000002a2100780c */ /* 0x040fe20004f21670 */
[----:B------:R2:W-:Y:S01]  /*6b30*/  @!P3 STG.E.U8 desc[UR28][R10.64+0x21], R15 ;  /* 0x0000210f0a00b986 */ /* 0x0005e2000c10111c */
[C---:B------:R-:W-:Y:S02]  /*6b40*/  ISETP.LT.OR P3, PT, R33.reuse, 0x29, !P0 ;  /* 0x000000292100780c */ /* 0x040fe40004761670 */
[----:B------:R-:W-:Y:S01]  /*6b50*/  ISETP.LT.OR P0, PT, R33, 0x2a, !P0 ;  /* 0x0000002a2100780c */ /* 0x000fe20004701670 */
[----:B------:R3:W-:Y:S01]  /*6b60*/  @!P5 STG.E.U8 desc[UR28][R8.64+0x20], R19 ;  /* 0x000020130800d986 */ /* 0x0007e2000c10111c */
[----:B0-----:R-:W-:-:S02]  /*6b70*/  F2FP.SATFINITE.E4M3.F32.PACK_AB_MERGE_C R13, RZ, R20, RZ ;  /* 0x00000014ff0d723e */ /* 0x001fc400048070ff */
[----:B-1----:R-:W-:-:S03]  /*6b80*/  F2FP.SATFINITE.E4M3.F32.PACK_AB_MERGE_C R21, RZ, R16, RZ ;  /* 0x00000010ff15723e */ /* 0x002fc600048070ff */
[----:B------:R3:W-:Y:S01]  /*6b90*/  @!P6 STG.E.U8 desc[UR28][R8.64+0x21], R13 ;  /* 0x0000210d0800e986 */ /* 0x0007e2000c10111c */
[----:B--2---:R-:W-:-:S03]  /*6ba0*/  F2FP.SATFINITE.E4M3.F32.PACK_AB_MERGE_C R15, RZ, R18, RZ ;  /* 0x00000012ff0f723e */ /* 0x004fc600048070ff */
[----:B------:R3:W-:Y:S04]  /*6bb0*/  @!P2 STG.E.U8 desc[UR28][R10.64+0x28], R17 ;  /* 0x000028110a00a986 */ /* 0x0007e8000c10111c */
[----:B------:R3:W-:Y:S04]  /*6bc0*/  @!P1 STG.E.U8 desc[UR28][R10.64+0x29], R15 ;  /* 0x0000290f0a009986 */ /* 0x0007e8000c10111c */
[----:B------:R3:W-:Y:S04]  /*6bd0*/  @!P3 STG.E.U8 desc[UR28][R8.64+0x28], R7 ;  /* 0x000028070800b986 */ /* 0x0007e8000c10111c */
[----:B------:R3:W-:Y:S02]  /*6be0*/  @!P0 STG.E.U8 desc[UR28][R8.64+0x29], R21 ;  /* 0x0000291508008986 */ /* 0x0007e4000c10111c */
.L_x_129:
[----:B------:R-:W-:Y:S05]  /*6bf0*/  BSYNC B0 ;  /* 0x0000000000007941 */ /* 0x000fea0003800000 */
.L_x_31:
[----:B------:R-:W-:Y:S01]  /*6c00*/  ULDC UR8, c[0x0][0xc] ;  /* 0x0000030000087ab9 */ /* 0x000fe20000000800 */
[----:B------:R-:W-:Y:S01]  /*6c10*/  ULDC UR9, c[0x0][0x10] ;  /* 0x0000040000097ab9 */ /* 0x000fe20000000800 */
[----:B0--3-5:R-:W0:Y:S01]  /*6c20*/  LDC R7, c[0x0][0x14] ;  /* 0x00000500ff077b82 */ /* 0x029e220000000800 */
[----:B------:R-:W-:Y:S01]  /*6c30*/  UIMAD.WIDE.U32 UR8, UR8, UR9, URZ ;  /* 0x00000009080872a5 */ /* 0x000fe2000f8e003f */
[----:B------:R-:W-:Y:S02]  /*6c40*/  IMAD.MOV.U32 R11, RZ, RZ, -0x1 ;  /* 0xffffffffff0b7424 */ /* 0x000fe400078e00ff */
[----:B------:R-:W-:-:S03]  /*6c50*/  IMAD.MOV.U32 R101, RZ, RZ, -0x1 ;  /* 0xffffffffff657424 */ /* 0x000fc600078e00ff */
[----:B0-----:R-:W-:-:S04]  /*6c60*/  IMAD.WIDE.U32 R2, R7, UR8, R2 ;  /* 0x0000000807027c25 */ /* 0x001fc8000f8e0002 */
[----:B------:R-:W-:Y:S01]  /*6c70*/  IMAD R7, R7, UR9, RZ ;  /* 0x0000000907077c24 */ /* 0x000fe2000f8e02ff */
[----:B------:R-:W-:Y:S02]  /*6c80*/  ULDC.64 UR8, c[0x0][0x650] ;  /* 0x0001940000087ab9 */ /* 0x000fe40000000a00 */
[----:B------:R-:W-:Y:S01]  /*6c90*/  ISETP.GE.U32.AND P0, PT, R2, UR8, PT ;  /* 0x0000000802007c0c */ /* 0x000fe2000bf06070 */
[--C-:B------:R-:W-:Y:S01]  /*6ca0*/  IMAD.IADD R3, R3, 0x1, R7.reuse ;  /* 0x0000000103037824 */ /* 0x100fe200078e0207 */
[----:B------:R-:W-:-:S04]  /*6cb0*/  PRMT R7, RZ, 0x7610, R7 ;  /* 0x00007610ff077816 */ /* 0x000fc80000000007 */
[----:B------:R-:W-:-:S13]  /*6cc0*/  ISETP.GE.U32.AND.EX P0, PT, R3, UR9, PT, P0 ;  /* 0x0000000903007c0c */ /* 0x000fda000bf06100 */
[----:B------:R-:W-:Y:S05]  /*6cd0*/  @P0 BRA `(.L_x_130) ;  /* 0x0000000400600947 */ /* 0x000fea0003800000 */
[----:B------:R-:W0:Y:S01]  /*6ce0*/  S2R R20, SR_CTAID.X ;  /* 0x0000000000147919 */ /* 0x000e220000002500 */
[----:B------:R-:W3:Y:S01]  /*6cf0*/  LDC.64 R14, c[0x0][0x628] ;  /* 0x00018a00ff0e7b82 */ /* 0x000ee20000000a00 */
[----:B------:R-:W-:Y:S01]  /*6d00*/  ULDC UR6, c[0x0][0x150] ;  /* 0x0000540000067ab9 */ /* 0x000fe20000000800 */
[----:B------:R-:W-:Y:S01]  /*6d10*/  IMAD.MOV.U32 R12, RZ, RZ, R2 ;  /* 0x000000ffff0c7224 */ /* 0x000fe200078e0002 */
[----:B------:R-:W0:Y:S01]  /*6d20*/  S2R R22, SR_CTAID.Y ;  /* 0x0000000000167919 */ /* 0x000e220000002600 */
[----:B------:R-:W-:-:S04]  /*6d30*/  IMAD.MOV.U32 R13, RZ, RZ, R3 ;  /* 0x000000ffff0d7224 */ /* 0x000fc800078e0003 */
[----:B------:R-:W1:Y:S08]  /*6d40*/  LDC R23, c[0x0][0x144] ;  /* 0x00005100ff177b82 */ /* 0x000e700000000800 */
[----:B------:R-:W1:Y:S08]  /*6d50*/  LDC R16, c[0x0][0x630] ;  /* 0x00018c00ff107b82 */ /* 0x000e700000000800 */
[----:B------:R-:W1:Y:S01]  /*6d60*/  LDC.64 R18, c[0x0][0x620] ;  /* 0x00018800ff127b82 */ /* 0x000e620000000a00 */
[----:B---3--:R-:W-:-:S04]  /*6d70*/  ISETP.NE.U32.AND P0, PT, R14, RZ, PT ;  /* 0x000000ff0e00720c */ /* 0x008fc80003f05070 */
[----:B------:R-:W-:Y:S02]  /*6d80*/  ISETP.NE.AND.EX P0, PT, R15, RZ, PT, P0 ;  /* 0x000000ff0f00720c */ /* 0x000fe40003f05300 */
[----:B0-----:R-:W-:-:S05]  /*6d90*/  I2FP.F32.U32 R7, R20 ;  /* 0x0000001400077245 */ /* 0x001fca0000201000 */
[----:B------:R-:W-:-:S04]  /*6da0*/  FMUL R7, R7, UR6 ;  /* 0x0000000607077c20 */ /* 0x000fc80008400000 */
[----:B------:R0:W3:Y:S02]  /*6db0*/  F2I.U32.TRUNC.NTZ R21, R7 ;  /* 0x0000000700157305 */ /* 0x0000e4000020f000 */
[----:B------:R-:W-:Y:S05]  /*6dc0*/  @!P0 BRA `(.L_x_131) ;  /* 0x0000000000288947 */ /* 0x000fea0003800000 */
[----:B0-----:R-:W0:Y:S02]  /*6dd0*/  LDC R7, c[0x0][0x634] ;  /* 0x00018d00ff077b82 */ /* 0x001e240000000800 */
        /* <DEDUP_REMOVED lines=9> */
.L_x_131:
[-CC-:B-1----:R-:W-:Y:S01]  /*6e70*/  SHF.R.U64 R101, R12, R16.reuse, R13.reuse ;  /* 0x000000100c657219 */ /* 0x182fe2000000120d */
[----:B------:R-:W1:Y:S01]  /*6e80*/  LDC.64 R28, c[0x0][0x640] ;  /* 0x00019000ff1c7b82 */ /* 0x000e620000000a00 */
[----:B0-----:R-:W-:Y:S01]  /*6e90*/  SHF.R.U32.HI R7, RZ, R16, R13 ;  /* 0x00000010ff077219 */ /* 0x001fe2000001160d */
[----:B---3--:R-:W-:Y:S01]  /*6ea0*/  IMAD.MOV R21, RZ, RZ, -R21 ;  /* 0x000000ffff157224 */ /* 0x008fe200078e0a15 */
[----:B------:R-:W-:Y:S01]  /*6eb0*/  IADD3 R11, P0, RZ, -R101, RZ ;  /* 0x80000065ff0b7210 */ /* 0x000fe20007f1e0ff */
[----:B------:R-:W-:Y:S02]  /*6ec0*/  ULDC UR6, c[0x0][0x154] ;  /* 0x0000550000067ab9 */ /* 0x000fe40000000800 */
[----:B------:R-:W-:Y:S02]  /*6ed0*/  IMAD R21, R23, R21, R20 ;  /* 0x0000001517157224 */ /* 0x000fe400078e0214 */
[----:B------:R-:W0:Y:S01]  /*6ee0*/  LDC R12, c[0x0][0x618] ;  /* 0x00018600ff0c7b82 */ /* 0x000e220000000800 */
[----:B------:R-:W-:-:S02]  /*6ef0*/  IMAD.X R7, RZ, RZ, ~R7, P0 ;  /* 0x000000ffff077224 */ /* 0x000fc400000e0e07 */
[----:B------:R-:W-:-:S04]  /*6f00*/  IMAD.WIDE.U32 R8, R11, R18, R2 ;  /* 0x000000120b087225 */ /* 0x000fc800078e0002 */
[----:B------:R-:W-:Y:S01]  /*6f10*/  IMAD R10, R7, R18, RZ ;  /* 0x00000012070a7224 */ /* 0x000fe200078e02ff */
[----:B------:R-:W3:Y:S03]  /*6f20*/  LDC R24, c[0x0][0x608] ;  /* 0x00018200ff187b82 */ /* 0x000ee60000000800 */
[----:B------:R-:W-:Y:S02]  /*6f30*/  IMAD R7, R11, R19, R10 ;  /* 0x000000130b077224 */ /* 0x000fe400078e020a */
[----:B------:R-:W-:Y:S02]  /*6f40*/  IMAD.MOV.U32 R11, RZ, RZ, 0x1 ;  /* 0x00000001ff0b7424 */ /* 0x000fe400078e00ff */
[----:B------:R-:W-:Y:S01]  /*6f50*/  IMAD.IADD R7, R9, 0x1, R7 ;  /* 0x0000000109077824 */ /* 0x000fe200078e0207 */
[----:B------:R-:W5:Y:S01]  /*6f60*/  LDC R26, c[0x0][0x658] ;  /* 0x00019600ff1a7b82 */ /* 0x000f620000000800 */
[----:B------:R-:W-:-:S02]  /*6f70*/  I2FP.F32.U32 R9, R22 ;  /* 0x0000001600097245 */ /* 0x000fc40000201000 */
[----:B-1----:R-:W-:-:S03]  /*6f80*/  ISETP.NE.U32.AND P0, PT, R28, RZ, PT ;  /* 0x000000ff1c00720c */ /* 0x002fc60003f05070 */
[----:B------:R-:W-:Y:S01]  /*6f90*/  FMUL R10, R9, UR6 ;  /* 0x00000006090a7c20 */ /* 0x000fe20008400000 */
[----:B------:R-:W-:Y:S01]  /*6fa0*/  ISETP.NE.AND.EX P0, PT, R29, RZ, PT, P0 ;  /* 0x000000ff1d00720c */ /* 0x000fe20003f05300 */
[----:B------:R-:W1:Y:S01]  /*6fb0*/  LDC R19, c[0x0][0x148] ;  /* 0x00005200ff137b82 */ /* 0x000e620000000800 */
[-CC-:B0-----:R-:W-:Y:S01]  /*6fc0*/  SHF.R.U64 R16, R8, R12.reuse, R7.reuse ;  /* 0x0000000c08107219 */ /* 0x181fe20000001207 */
[----:B------:R0:W0:Y:S01]  /*6fd0*/  F2I.U32.TRUNC.NTZ R18, R10 ;  /* 0x0000000a00127305 */ /* 0x000022000020f000 */
[----:B------:R-:W-:Y:S01]  /*6fe0*/  SHF.R.U32.HI R7, RZ, R12, R7 ;  /* 0x0000000cff077219 */ /* 0x000fe20000011607 */
[----:B------:R-:W-:-:S04]  /*6ff0*/  IMAD.MOV.U32 R9, RZ, RZ, -0x1 ;  /* 0xffffffffff097424 */ /* 0x000fc800078e00ff */
[----:B------:R-:W0:Y:S01]  /*7000*/  LDC R20, c[0x0][0x600] ;  /* 0x00018000ff147b82 */ /* 0x000e220000000800 */
[-CC-:B---3--:R-:W-:Y:S02]  /*7010*/  SHF.R.U64 R14, R16, R24.reuse, R7.reuse ;  /* 0x00000018100e7219 */ /* 0x188fe40000001207 */
[----:B------:R-:W-:-:S05]  /*7020*/  SHF.R.U32.HI R7, RZ, R24, R7 ;  /* 0x00000018ff077219 */ /* 0x000fca0000011607 */
[----:B------:R-:W3:Y:S01]  /*7030*/  LDC R25, c[0x0][0x648] ;  /* 0x00019200ff197b82 */ /* 0x000ee20000000800 */
[-C--:B-----5:R-:W-:Y:S02]  /*7040*/  SHF.L.U32 R8, R9, R26.reuse, RZ ;  /* 0x0000001a09087219 */ /* 0x0a0fe400000006ff */
[-CC-:B------:R-:W-:Y:S02]  /*7050*/  SHF.R.U64 R17, R14, R26.reuse, R7.reuse ;  /* 0x0000001a0e117219 */ /* 0x180fe40000001207 */
[----:B------:R-:W-:Y:S02]  /*7060*/  SHF.R.U32.HI R9, RZ, R26, R7 ;  /* 0x0000001aff097219 */ /* 0x000fe40000011607 */
[----:B------:R-:W-:Y:S01]  /*7070*/  LOP3.LUT R23, RZ, R8, RZ, 0x33, !PT ;  /* 0x00000008ff177212 */ /* 0x000fe200078e33ff */
[----:B------:R-:W0:Y:S01]  /*7080*/  LDC R27, c[0x0][0x638] ;  /* 0x00018e00ff1b7b82 */ /* 0x000e220000000800 */
[----:B------:R-:W-:Y:S01]  /*7090*/  SHF.L.U32 R26, R11, R26, RZ ;  /* 0x0000001a0b1a7219 */ /* 0x000fe200000006ff */
[----:B------:R-:W-:-:S06]  /*70a0*/  IMAD.MOV.U32 R8, RZ, RZ, R17 ;  /* 0x000000ffff087224 */ /* 0x000fcc00078e0011 */
[----:B--2-4-:R-:W2:Y:S01]  /*70b0*/  LDC R30, c[0x0][0x610] ;  /* 0x00018400ff1e7b82 */ /* 0x014ea20000000800 */
[----:B------:R-:W-:Y:S05]  /*70c0*/  @!P0 BRA `(.L_x_132) ;  /* 0x0000000000288947 */ /* 0x000fea0003800000 */
[----:B------:R-:W4:Y:S02]  /*70d0*/  LDC R8, c[0x0][0x64c] ;  /* 0x00019300ff087b82 */ /* 0x000f240000000800 */
[----:B----4-:R-:W-:-:S05]  /*70e0*/  IADD3 R7, P0, R17, R8, RZ ;  /* 0x0000000811077210 */ /* 0x010fca0007f1e0ff */
[----:B------:R-:W-:-:S04]  /*70f0*/  IMAD.X R15, RZ, RZ, R9, P0 ;  /* 0x000000ffff0f7224 */ /* 0x000fc800000e0609 */
[----:B------:R-:W-:-:S04]  /*7100*/  IMAD.WIDE.U32 R8, R15, R28, RZ ;  /* 0x0000001c0f087225 */ /* 0x000fc800078e00ff */
[----:B0-----:R-:W-:-:S04]  /*7110*/  IMAD.WIDE.U32 R10, P0, R7, R29, R8 ;  /* 0x0000001d070a7225 */ /* 0x001fc80007800008 */
[----:B------:R-:W-:-:S04]  /*7120*/  IMAD.WIDE.U32 R8, R7, R28, RZ ;  /* 0x0000001c07087225 */ /* 0x000fc800078e00ff */
[----:B------:R-:W-:Y:S01]  /*7130*/  IMAD.X R13, RZ, RZ, RZ, P0 ;  /* 0x000000ffff0d7224 */ /* 0x000fe200000e06ff */
[----:B------:R-:W-:Y:S01]  /*7140*/  IADD3 RZ, P0, R9, R10, RZ ;  /* 0x0000000a09ff7210 */ /* 0x000fe20007f1e0ff */
[----:B------:R-:W-:-:S04]  /*7150*/  IMAD.MOV.U32 R12, RZ, RZ, R11 ;  /* 0x000000ffff0c7224 */ /* 0x000fc800078e000b */
[----:B------:R-:W-:-:S08]  /*7160*/  IMAD.WIDE.U32.X R8, R15, R29, R12, P0 ;  /* 0x0000001d0f087225 */ /* 0x000fd000000e040c */
.L_x_132:
[----:B---3--:R-:W-:Y:S01]  /*7170*/  SHF.R.U64 R7, R8, R25, R9 ;  /* 0x0000001908077219 */ /* 0x008fe20000001209 */
[----:B0-----:R-:W-:Y:S01]  /*7180*/  VIADD R9, R20, 0xffffffff ;  /* 0xffffffff14097836 */ /* 0x001fe20000000000 */
[----:B------:R-:W-:Y:S01]  /*7190*/  LOP3.LUT R32, R14, R23, RZ, 0xc0, !PT ;  /* 0x000000170e207212 */ /* 0x000fe200078ec0ff */
[----:B------:R-:W-:Y:S02]  /*71a0*/  IMAD.MOV R18, RZ, RZ, -R18 ;  /* 0x000000ffff127224 */ /* 0x000fe400078e0a12 */
[----:B------:R-:W-:Y:S01]  /*71b0*/  IMAD.MOV R8, RZ, RZ, -R7 ;  /* 0x000000ffff087224 */ /* 0x000fe200078e0a07 */
[----:B------:R-:W-:Y:S01]  /*71c0*/  LOP3.LUT R16, R16, R9, RZ, 0xc0, !PT ;  /* 0x0000000910107212 */ /* 0x000fe200078ec0ff */
[----:B------:R-:W-:Y:S02]  /*71d0*/  IMAD R32, R26, R7, R32 ;  /* 0x000000071a207224 */ /* 0x000fe400078e0220 */
[----:B-1----:R-:W-:Y:S02]  /*71e0*/  @P4 IMAD R21, R19, R18, R22 ;  /* 0x0000001213154224 */ /* 0x002fe400078e0216 */
[----:B------:R-:W-:-:S02]  /*71f0*/  IMAD R7, R8, R27, R17 ;  /* 0x0000001b08077224 */ /* 0x000fc400078e0211 */
[----:B--2---:R-:W-:Y:S02]  /*7200*/  IMAD R32, R32, R30, R21 ;  /* 0x0000001e20207224 */ /* 0x004fe400078e0215 */
[----:B------:R-:W-:Y:S02]  /*7210*/  IMAD R9, R7, R20, R16 ;  /* 0x0000001407097224 */ /* 0x000fe400078e0210 */
[----:B------:R-:W-:-:S03]  /*7220*/  IMAD.MOV.U32 R8, RZ, RZ, 0x1 ;  /* 0x00000001ff087424 */ /* 0x000fc600078e00ff */
[----:B------:R-:W-:Y:S02]  /*7230*/  SEL R11, R9, R32, !P4 ;  /* 0x00000020090b7207 */ /* 0x000fe40006000000 */
[----:B------:R-:W-:Y:S02]  /*7240*/  PRMT R7, R8, 0x7610, R7 ;  /* 0x0000761008077816 */ /* 0x000fe40000000007 */
[----:B------:R-:W-:-:S07]  /*7250*/  SEL R32, R32, R9, !P4 ;  /* 0x0000000920207207 */ /* 0x000fce0006000000 */
.L_x_130:
[----:B------:R-:W-:Y:S01]  /*7260*/  LOP3.LUT P0, RZ, R7, 0xff, RZ, 0xc0, !PT ;  /* 0x000000ff07ff7812 */ /* 0x000fe2000780c0ff */
[----:B------:R-:W-:-:S12]  /*7270*/  IMAD.MOV.U32 R10, RZ, RZ, R32 ;  /* 0x000000ffff0a7224 */ /* 0x000fd800078e0020 */
[----:B------:R-:W-:Y:S05]  /*7280*/  @P0 BRA `(.L_x_133) ;  /* 0xffffff9c00280947 */ /* 0x000fea000383ffff */
[----:B------:R-:W-:Y:S05]  /*7290*/  EXIT ;  /* 0x000000000000794d */ /* 0x000fea0003800000 */
.L_x_3:
[----:B0-----:R-:W-:Y:S01]  /*72a0*/  ULDC.64 UR4, c[0x0][0x650] ;  /* 0x0001940000047ab9 */ /* 0x001fe20000000a00 */
        /* <DEDUP_REMOVED lines=25> */
.L_x_135:
[-CC-:B------:R-:W-:Y:S01]  /*7440*/  SHF.R.U64 R16, R14, R18.reuse, R15.reuse ;  /* 0x000000120e107219 */ /* 0x180fe2000000120f */
[----:B------:R-:W0:Y:S01]  /*7450*/  LDC R22, c[0x0][0x618] ;  /* 0x00018600ff167b82 */ /* 0x000e220000000800 */
[----:B------:R-:W-:Y:S01]  /*7460*/  SHF.R.U32.HI R7, RZ, R18, R15 ;  /* 0x00000012ff077219 */ /* 0x000fe2000001160f */
[----:B------:R-:W-:Y:S01]  /*7470*/  ULDC UR4, c[0x0][0x150] ;  /* 0x0000540000047ab9 */ /* 0x000fe20000000800 */
[----:B------:R-:W-:Y:S02]  /*7480*/  IADD3 R9, P0, RZ, -R16, RZ ;  /* 0x80000010ff097210 */ /* 0x000fe40007f1e0ff */
[----:B------:R-:W-:-:S03]  /*7490*/  I2FP.F32.U32 R10, R6 ;  /* 0x00000006000a7245 */ /* 0x000fc60000201000 */
[----:B------:R-:W1:Y:S01]  /*74a0*/  LDC.64 R24, c[0x0][0x640] ;  /* 0x00019000ff187b82 */ /* 0x000e620000000a00 */
[----:B------:R-:W-:Y:S02]  /*74b0*/  IMAD.X R7, RZ, RZ, ~R7, P0 ;  /* 0x000000ffff077224 */ /* 0x000fe400000e0e07 */
[----:B------:R-:W-:Y:S01]  /*74c0*/  FMUL R13, R10, UR4 ;  /* 0x000000040a0d7c20 */ /* 0x000fe20008400000 */
[----:B------:R-:W-:Y:S01]  /*74d0*/  IMAD.WIDE.U32 R10, R9, R20, R2 ;  /* 0x00000014090a7225 */ /* 0x000fe200078e0002 */
[----:B------:R-:W-:-:S03]  /*74e0*/  ULDC UR4, c[0x0][0x154] ;  /* 0x0000550000047ab9 */ /* 0x000fc60000000800 */
[----:B------:R-:W-:Y:S01]  /*74f0*/  IMAD R12, R7, R20, RZ ;  /* 0x00000014070c7224 */ /* 0x000fe200078e02ff */
[----:B------:R-:W2:Y:S01]  /*7500*/  LDC R15, c[0x0][0x144] ;  /* 0x00005100ff0f7b82 */ /* 0x000ea20000000800 */
[----:B------:R-:W3:Y:S02]  /*7510*/  F2I.U32.TRUNC.NTZ R13, R13 ;  /* 0x0000000d000d7305 */ /* 0x000ee4000020f000 */
[----:B------:R-:W-:Y:S02]  /*7520*/  IMAD R7, R9, R21, R12 ;  /* 0x0000001509077224 */ /* 0x000fe400078e020c */
[----:B------:R-:W-:Y:S02]  /*7530*/  IMAD.MOV.U32 R12, RZ, RZ, 0x1 ;  /* 0x00000001ff0c7424 */ /* 0x000fe400078e00ff */
[----:B------:R-:W-:Y:S01]  /*7540*/  IMAD.IADD R7, R11, 0x1, R7 ;  /* 0x000000010b077824 */ /* 0x000fe200078e0207 */
[----:B------:R-:W4:Y:S04]  /*7550*/  LDC R18, c[0x0][0x608] ;  /* 0x00018200ff127b82 */ /* 0x000f280000000800 */
[----:B0-----:R-:W-:-:S02]  /*7560*/  SHF.R.U64 R14, R10, R22, R7 ;  /* 0x000000160a0e7219 */ /* 0x001fc40000001207 */
[----:B------:R-:W-:Y:S02]  /*7570*/  I2FP.F32.U32 R10, R8 ;  /* 0x00000008000a7245 */ /* 0x000fe40000201000 */
[----:B------:R-:W0:Y:S01]  /*7580*/  LDC R23, c[0x0][0x658] ;  /* 0x00019600ff177b82 */ /* 0x000e220000000800 */
[----:B-1----:R-:W-:Y:S01]  /*7590*/  ISETP.NE.U32.AND P0, PT, R24, RZ, PT ;  /* 0x000000ff1800720c */ /* 0x002fe20003f05070 */
[----:B---3--:R-:W-:Y:S01]  /*75a0*/  IMAD.MOV R9, RZ, RZ, -R13 ;  /* 0x000000ffff097224 */ /* 0x008fe200078e0a0d */
[----:B------:R-:W-:Y:S01]  /*75b0*/  SHF.R.U32.HI R7, RZ, R22, R7 ;  /* 0x00000016ff077219 */ /* 0x000fe20000011607 */
[----:B------:R-:W-:Y:S01]  /*75c0*/  FMUL R10, R10, UR4 ;  /* 0x000000040a0a7c20 */ /* 0x000fe20008400000 */
[----:B------:R-:W-:-:S03]  /*75d0*/  ISETP.NE.AND.EX P0, PT, R25, RZ, PT, P0 ;  /* 0x000000ff1900720c */ /* 0x000fc60003f05300 */
[----:B------:R-:W1:Y:S01]  /*75e0*/  LDC R21, c[0x0][0x148] ;  /* 0x00005200ff157b82 */ /* 0x000e620000000800 */
[----:B--2---:R-:W-:Y:S01]  /*75f0*/  IMAD R22, R15, R9, R6 ;  /* 0x000000090f167224 */ /* 0x004fe200078e0206 */
[----:B------:R2:W3:Y:S06]  /*7600*/  F2I.U32.TRUNC.NTZ R19, R10 ;  /* 0x0000000a00137305 */ /* 0x0004ec000020f000 */
[----:B------:R-:W1:Y:S01]  /*7610*/  LDC R20, c[0x0][0x600] ;  /* 0x00018000ff147b82 */ /* 0x000e620000000800 */
[-CC-:B----4-:R-:W-:Y:S02]  /*7620*/  SHF.R.U64 R17, R14, R18.reuse, R7.reuse ;  /* 0x000000120e117219 */ /* 0x190fe40000001207 */
[----:B------:R-:W-:Y:S01]  /*7630*/  SHF.R.U32.HI R6, RZ, R18, R7 ;  /* 0x00000012ff067219 */ /* 0x000fe20000011607 */
[----:B------:R-:W-:-:S04]  /*7640*/  IMAD.MOV.U32 R18, RZ, RZ, -0x1 ;  /* 0xffffffffff127424 */ /* 0x000fc800078e00ff */
[----:B------:R-:W4:Y:S01]  /*7650*/  LDC R26, c[0x0][0x648] ;  /* 0x00019200ff1a7b82 */ /* 0x000f220000000800 */
[-C--:B0-----:R-:W-:Y:S02]  /*7660*/  SHF.L.U32 R9, R18, R23.reuse, RZ ;  /* 0x0000001712097219 */ /* 0x081fe400000006ff */
[-CC-:B------:R-:W-:Y:S02]  /*7670*/  SHF.R.U64 R18, R17, R23.reuse, R6.reuse ;  /* 0x0000001711127219 */ /* 0x180fe40000001206 */
[-C--:B------:R-:W-:Y:S02]  /*7680*/  SHF.R.U32.HI R7, RZ, R23.reuse, R6 ;  /* 0x00000017ff077219 */ /* 0x080fe40000011606 */
[----:B------:R-:W-:Y:S01]  /*7690*/  SHF.L.U32 R23, R12, R23, RZ ;  /* 0x000000170c177219 */ /* 0x000fe200000006ff */
[----:B------:R-:W0:Y:S01]  /*76a0*/  LDC R27, c[0x0][0x638] ;  /* 0x00018e00ff1b7b82 */ /* 0x000e220000000800 */
[----:B------:R-:W-:Y:S01]  /*76b0*/  LOP3.LUT R28, RZ, R9, RZ, 0x33, !PT ;  /* 0x00000009ff1c7212 */ /* 0x000fe200078e33ff */
[----:B------:R-:W-:-:S06]  /*76c0*/  IMAD.MOV.U32 R6, RZ, RZ, R18 ;  /* 0x000000ffff067224 */ /* 0x000fcc00078e0012 */
[----:B------:R-:W0:Y:S01]  /*76d0*/  LDC R29, c[0x0][0x610] ;  /* 0x00018400ff1d7b82 */ /* 0x000e220000000800 */
[----:B--23--:R-:W-:Y:S05]  /*76e0*/  @!P0 BRA `(.L_x_136) ;  /* 0x0000000000288947 */ /* 0x00cfea0003800000 */
[----:B------:R-:W2:Y:S02]  /*76f0*/  LDC R9, c[0x0][0x64c] ;  /* 0x00019300ff097b82 */ /* 0x000ea40000000800 */
[----:B--2---:R-:W-:-:S05]  /*7700*/  IADD3 R9, P0, R18, R9, RZ ;  /* 0x0000000912097210 */ /* 0x004fca0007f1e0ff */
        /* <DEDUP_REMOVED lines=8> */
.L_x_136:
[----:B----4-:R-:W-:Y:S01]  /*7790*/  SHF.R.U64 R7, R6, R26, R7 ;  /* 0x0000001a06077219 */ /* 0x010fe20000001207 */
[----:B-1----:R-:W-:Y:S01]  /*77a0*/  VIADD R13, R20, 0xffffffff ;  /* 0xffffffff140d7836 */ /* 0x002fe20000000000 */
[----:B------:R-:W-:Y:S01]  /*77b0*/  LOP3.LUT R6, R17, R28, RZ, 0xc0, !PT ;  /* 0x0000001c11067212 */ /* 0x000fe200078ec0ff */
[----:B------:R-:W-:Y:S02]  /*77c0*/  IMAD.MOV R19, RZ, RZ, -R19 ;  /* 0x000000ffff137224 */ /* 0x000fe400078e0a13 */
[----:B------:R-:W-:Y:S02]  /*77d0*/  IMAD.MOV R9, RZ, RZ, -R7 ;  /* 0x000000ffff097224 */ /* 0x000fe400078e0a07 */
[----:B------:R-:W-:Y:S01]  /*77e0*/  IMAD R11, R23, R7, R6 ;  /* 0x00000007170b7224 */ /* 0x000fe200078e0206 */
[----:B------:R-:W-:Y:S01]  /*77f0*/  LOP3.LUT R7, R14, R13, RZ, 0xc0, !PT ;  /* 0x0000000d0e077212 */ /* 0x000fe200078ec0ff */
[----:B------:R-:W-:Y:S02]  /*7800*/  @P4 IMAD R22, R21, R19, R8 ;  /* 0x0000001315164224 */ /* 0x000fe400078e0208 */
[----:B0-----:R-:W-:-:S02]  /*7810*/  IMAD R6, R9, R27, R18 ;  /* 0x0000001b09067224 */ /* 0x001fc400078e0212 */
[----:B------:R-:W-:Y:S02]  /*7820*/  IMAD R11, R11, R29, R22 ;  /* 0x0000001d0b0b7224 */ /* 0x000fe400078e0216 */
[----:B------:R-:W-:Y:S02]  /*7830*/  IMAD R6, R6, R20, R7 ;  /* 0x0000001406067224 */ /* 0x000fe400078e0207 */
[----:B------:R-:W-:Y:S02]  /*7840*/  IMAD.MOV.U32 R9, RZ, RZ, 0x1 ;  /* 0x00000001ff097424 */ /* 0x000fe400078e00ff */
[----:B------:R-:W-:Y:S01]  /*7850*/  IMAD.MOV.U32 R10, RZ, RZ, R16 ;  /* 0x000000ffff0a7224 */ /* 0x000fe200078e0010 */
[----:B------:R-:W-:Y:S02]  /*7860*/  SEL R14, R6, R11, !P4 ;  /* 0x0000000b060e7207 */ /* 0x000fe40006000000 */
[----:B------:R-:W-:-:S07]  /*7870*/  SEL R11, R11, R6, !P4 ;  /* 0x000000060b0b7207 */ /* 0x000fce0006000000 */
.L_x_134:
[----:B------:R-:W-:-:S08]  /*7880*/  NOP ;  /* 0x0000000000007918 */ /* 0x000fd00000000000 */
[----:B------:R-:W0:-:S00]  /*7890*/  USETMAXREG.DEALLOC.CTAPOOL 0x28 ;  /* 0x00000028000079c8 */ /* 0x000e0000080e0500 */
[----:B0-----:R-:W-:-:S13]  /*78a0*/  ISETP.NE.AND P0, PT, R5, RZ, PT ;  /* 0x000000ff0500720c */ /* 0x001fda0003f05270 */
[----:B------:R-:W-:Y:S05]  /*78b0*/  @P0 EXIT ;  /* 0x000000000000094d */ /* 0x000fea0003800000 */
[----:B------:R-:W-:Y:S01]  /*78c0*/  LOP3.LUT P0, RZ, R9, 0xff, RZ, 0xc0, !PT ;  /* 0x000000ff09ff7812 */ /* 0x000fe2000780c0ff */
[----:B------:R-:W-:Y:S02]  /*78d0*/  IMAD.MOV.U32 R5, RZ, RZ, 0x1 ;  /* 0x00000001ff057424 */ /* 0x000fe400078e00ff */
[----:B------:R-:W-:-:S10]  /*78e0*/  IMAD.MOV.U32 R13, RZ, RZ, RZ ;  /* 0x000000ffff0d7224 */ /* 0x000fd400078e00ff */
[----:B------:R-:W-:Y:S05]  /*78f0*/  @!P0 BRA `(.L_x_137) ;  /* 0x0000000c002c8947 */ /* 0x000fea0003800000 */
[----:B------:R-:W0:Y:S01]  /*7900*/  LDC R5, c[0x0][0x28c] ;  /* 0x0000a300ff057b82 */ /* 0x000e220000000800 */
[----:B------:R-:W-:Y:S01]  /*7910*/  ULDC UR5, c[0x0][0x600] ;  /* 0x0001800000057ab9 */ /* 0x000fe20000000800 */
[----:B------:R-:W-:Y:S01]  /*7920*/  ULDC UR4, c[0x0][0xc] ;  /* 0x0000030000047ab9 */ /* 0x000fe20000000800 */
[----:B------:R-:W-:Y:S01]  /*7930*/  UIADD3 UR16, UR5, -0x1, URZ ;  /* 0xffffffff05107890 */ /* 0x000fe2000fffe03f */
[C---:B------:R-:W-:Y:S01]  /*7940*/  LOP3.LUT P2, RZ, R0.reuse, 0x7f, RZ, 0xc0, !PT ;  /* 0x0000007f00ff7812 */ /* 0x040fe2000784c0ff */
[----:B------:R-:W-:Y:S01]  /*7950*/  ULDC UR6, c[0x0][0x658] ;  /* 0x0001960000067ab9 */ /* 0x000fe20000000800 */
[----:B------:R-:W-:Y:S01]  /*7960*/  ULDC UR5, c[0x0][0x10] ;  /* 0x0000040000057ab9 */ /* 0x000fe20000000800 */
[----:B------:R-:W-:Y:S01]  /*7970*/  UMOV UR7, 0xffffffff ;  /* 0xffffffff00077882 */ /* 0x000fe20000000000 */
[----:B------:R-:W-:Y:S01]  /*7980*/  UMOV UR8, 0x1 ;  /* 0x0000000100087882 */ /* 0x000fe20000000000 */
[----:B------:R-:W-:Y:S01]  /*7990*/  UIMAD.WIDE.U32 UR4, UR4, UR5, URZ ;  /* 0x00000005040472a5 */ /* 0x000fe2000f8e003f */
[----:B------:R-:W-:Y:S01]  /*79a0*/  LOP3.LUT P0, RZ, R0, 0x1f, RZ, 0xc0, !PT ;  /* 0x0000001f00ff7812 */ /* 0x000fe2000780c0ff */
[----:B------:R-:W-:Y:S01]  /*79b0*/  USHF.L.U32 UR7, UR7, UR6, URZ ;  /* 0x0000000607077299 */ /* 0x000fe2000800063f */
[----:B------:R-:W-:Y:S01]  /*79c0*/  BSSY B0, `(.L_x_137) ;  /* 0x00000be000007945 */ /* 0x000fe20003800000 */
[----:B------:R-:W-:Y:S01]  /*79d0*/  USHF.L.U32 UR18, UR8, UR6, URZ ;  /* 0x0000000608127299 */ /* 0x000fe2000800063f */
[----:B------:R-:W-:Y:S01]  /*79e0*/  IMAD.MOV.U32 R15, RZ, RZ, 0x1 ;  /* 0x00000001ff0f7424 */ /* 0x000fe200078e00ff */
[----:B------:R-:W-:Y:S01]  /*79f0*/  LOP3.LUT R16, R4, 0x2, RZ, 0xfc, !PT ;  /* 0x0000000204107812 */ /* 0x000fe200078efcff */
[----:B------:R-:W-:Y:S01]  /*7a00*/  ULDC UR6, c[0x0][0x14] ;  /* 0x0000050000067ab9 */ /* 0x000fe20000000800 */
[----:B------:R-:W-:Y:S01]  /*7a10*/  PLOP3.LUT P0, PT, P0, P2, PT, 0x8a, 0x0 ;  /* 0x000000000000781c */ /* 0x000fe20000705172 */
[----:B------:R-:W-:Y:S01]  /*7a20*/  UIMAD.WIDE.U32 UR20, UR4, UR6, URZ ;  /* 0x00000006041472a5 */ /* 0x000fe2000f8e003f */
[----:B------:R-:W-:Y:S01]  /*7a30*/  IMAD.MOV.U32 R13, RZ, RZ, RZ ;  /* 0x000000ffff0d7224 */ /* 0x000fe200078e00ff */
[----:B------:R-:W-:-:S02]  /*7a40*/  UIMAD UR13, UR5, UR6, URZ ;  /* 0x00000006050d72a4 */ /* 0x000fc4000f8e023f */
[----:B------:R-:W-:Y:S01]  /*7a50*/  ULOP3.LUT UR17, URZ, UR7, URZ, 0x33, !UPT ;  /* 0x000000073f117292 */ /* 0x000fe2000f8e333f */
[----:B0-----:R-:W-:Y:S01]  /*7a60*/  VIADD R5, R5, 0x7f ;  /* 0x0000007f05057836 */ /* 0x001fe20000000000 */
[----:B------:R-:W-:Y:S01]  /*7a70*/  UIADD3 UR13, UR21, UR13, URZ ;  /* 0x0000000d150d7290 */ /* 0x000fe2000fffe03f */
[----:B------:R-:W-:-:S03]  /*7a80*/  ULDC.64 UR22, c[0x0][0x198] ;  /* 0x0000660000167ab9 */ /* 0x000fc60000000a00 */
[----:B------:R-:W-:-:S04]  /*7a90*/  SHF.R.S32.HI R6, RZ, 0x1f, R5 ;  /* 0x0000001fff067819 */ /* 0x000fc80000011405 */
[----:B------:R-:W-:Y:S01]  /*7aa0*/  LEA.HI R6, R6, R5, RZ, 0x7 ;  /* 0x0000000506067211 */ /* 0x000fe200078f38ff */
[----:B------:R-:W-:-:S03]  /*7ab0*/  IMAD.MOV.U32 R5, RZ, RZ, 0x1 ;  /* 0x00000001ff057424 */ /* 0x000fc600078e00ff */
[----:B------:R-:W-:-:S05]  /*7ac0*/  SHF.R.S32.HI R12, RZ, 0x7, R6 ;  /* 0x00000007ff0c7819 */ /* 0x000fca0000011406 */
[----:B------:R-:W-:-:S07]  /*7ad0*/  VIADD R0, R12, 0x1 ;  /* 0x000000010c007836 */ /* 0x000fce0000000000 */
.L_x_149:
[----:B------:R-:W-:-:S03]  /*7ae0*/  UMOV UR4, 0xffffffff ;  /* 0xffffffff00047882 */ /* 0x000fc60000000000 */
[----:B------:R-:W-:Y:S05]  /*7af0*/  BRA.DIV UR4, `(.L_x_138) ;  /* 0x0000000e04c07947 */ /* 0x000fea000b800000 */
[----:B------:R-:W-:-:S13]  /*7b00*/  ELECT P1, URZ, PT ;  /* 0x00000000003f782f */ /* 0x000fda0003820000 */
.L_x_161:
[----:B------:R-:W0:Y:S01]  /*7b10*/  LDC R6, c[0x0][0x28c] ;  /* 0x0000a300ff067b82 */ /* 0x000e220000000800 */
[----:B------:R-:W-:Y:S01]  /*7b20*/  BSSY B1, `(.L_x_139) ;  /* 0x0000037000017945 */ /* 0x000fe20003800000 */
[----:B0-----:R-:W-:-:S13]  /*7b30*/  ISETP.LT.OR P1, PT, R6, 0x1, !P1 ;  /* 0x000000010600780c */ /* 0x001fda0004f21670 */
[----:B------:R-:W-:Y:S05]  /*7b40*/  @P1 BRA `(.L_x_140) ;  /* 0x0000000000d01947 */ /* 0x000fea0003800000 */
[----:B------:R-:W-:Y:S02]  /*7b50*/  IMAD R17, R14, 0x30, RZ ;  /* 0x000000300e117824 */ /* 0x000fe400078e02ff */
[----:B------:R-:W-:Y:S02]  /*7b60*/  IMAD.SHL.U32 R18, R11, 0x100, RZ ;  /* 0x000001000b127824 */ /* 0x000fe400078e00ff */
[----:B------:R-:W-:Y:S02]  /*7b70*/  IMAD.MOV.U32 R20, RZ, RZ, RZ ;  /* 0x000000ffff147224 */ /* 0x000fe400078e00ff */
[----:B------:R-:W-:Y:S02]  /*7b80*/  IMAD.MOV.U32 R6, RZ, RZ, R0 ;  /* 0x000000ffff067224 */ /* 0x000fe400078e0000 */
[----:B------:R-:W-:Y:S02]  /*7b90*/  IMAD.MOV.U32 R7, RZ, RZ, R5 ;  /* 0x000000ffff077224 */ /* 0x000fe400078e0005 */
[----:B------:R-:W-:-:S07]  /*7ba0*/  IMAD.MOV.U32 R8, RZ, RZ, R13 ;  /* 0x000000ffff087224 */ /* 0x000fce00078e000d */
.L_x_144:
[----:B------:R-:W0:Y:S01]  /*7bb0*/  S2R R14, SR_CgaCtaId ;  /* 0x00000000000e7919 */ /* 0x000e220000008800 */
[----:B------:R-:W-:Y:S01]  /*7bc0*/  MOV R9, 0x400 ;  /* 0x0000040000097802 */ /* 0x000fe20000000f00 */
[----:B------:R-:W1:Y:S03]  /*7bd0*/  @!P2 LDC R11, c[0x0][0x500] ;  /* 0x00014000ff0bab82 */ /* 0x000e660000000800 */
[----:B0-----:R-:W-:Y:S02]  /*7be0*/  LEA R19, R14, R9, 0x18 ;  /* 0x000000090e137211 */ /* 0x001fe400078ec0ff */
[----:B------:R-:W-:-:S03]  /*7bf0*/  SHF.L.U32 R9, R7, 0x1f, RZ ;  /* 0x0000001f07097819 */ /* 0x000fc600000006ff */
[----:B------:R-:W-:-:S04]  /*7c00*/  IMAD R14, R8, 0x8, R19 ;  /* 0x00000008080e7824 */ /* 0x000fc800078e0213 */
[----:B------:R-:W0:Y:S02]  /*7c10*/  SYNCS.PHASECHK.TRANS64.TRYWAIT P1, [R14+URZ+0x28], R9 ;  /* 0x000028090e0075a7 */ /* 0x000e24000802017f */
[----:B01----:R-:W-:Y:S05]  /*7c20*/  @!P1 BRA `(.L_x_141) ;  /* 0x0000000c00949947 */ /* 0x003fea0003800000 */
.L_x_162:
[----:B0-----:R-:W-:Y:S01]  /*7c30*/  PRMT R9, R16, 0x9910, RZ ;  /* 0x0000991010097816 */ /* 0x001fe200000000ff */
[----:B------:R0:W-:Y:S03]  /*7c40*/  @!P2 SYNCS.ARRIVE.TRANS64 RZ, [R14+URZ], R11 ;  /* 0x0000000b0effa9a7 */ /* 0x0001e6000800003f */
[----:B------:R-:W-:-:S13]  /*7c50*/  ISETP.NE.AND P1, PT, R9, 0x2, PT ;  /* 0x000000020900780c */ /* 0x000fda0003f25270 */
[----:B0-----:R-:W-:Y:S05]  /*7c60*/  @P1 BRA `(.L_x_142) ;  /* 0x0000000000041947 */ /* 0x001fea0003800000 */
[----:B------:R-:W-:Y:S01]  /*7c70*/  BPT.TRAP 0x1 ;  /* 0x000000040000795c */ /* 0x000fe20000300000 */
.L_x_142:
[----:B------:R-:W-:Y:S05]  /*7c80*/  @P0 BRA `(.L_x_143) ;  /* 0x0000000000040947 */ /* 0x000fea0003800000 */
[----:B------:R-:W-:Y:S01]  /*7c90*/  BPT.TRAP 0x1 ;  /* 0x000000040000795c */ /* 0x000fe20000300000 */
.L_x_143:
[--C-:B------:R-:W-:Y:S01]  /*7ca0*/  IMAD R9, R8, 0x8000, R19.reuse ;  /* 0x0000800008097824 */ /* 0x100fe200078e0213 */
[----:B------:R-:W-:Y:S01]  /*7cb0*/  R2UR UR9, R14 ;  /* 0x000000000e0972ca */ /* 0x000fe200000e0000 */
[----:B------:R-:W-:Y:S01]  /*7cc0*/  IMAD R19, R8, 0x1800, R19 ;  /* 0x0000180008137824 */ /* 0x000fe200078e0213 */
[----:B------:R-:W-:Y:S01]  /*7cd0*/  UIADD3 UR4, UP0, UR22, 0xf0, URZ ;  /* 0x000000f016047890 */ /* 0x000fe2000ff1e03f */
[----:B------:R-:W-:Y:S01]  /*7ce0*/  VIADD R6, R6, 0xffffffff ;  /* 0xffffffff06067836 */ /* 0x000fe20000000000 */
[----:B------:R-:W-:Y:S01]  /*7cf0*/  R2UR UR5, R9 ;  /* 0x00000000090572ca */ /* 0x000fe200000e0000 */
[----:B------:R-:W-:Y:S01]  /*7d00*/  UIADD3 UR24, UP1, UR22, 0x1f0, URZ ;  /* 0x000001f016187890 */ /* 0x000fe2000ff3e03f */
[----:B------:R-:W-:Y:S01]  /*7d10*/  R2UR UR8, R19 ;  /* 0x00000000130872ca */ /* 0x000fe200000e0000 */
[----:B------:R-:W-:Y:S01]  /*7d20*/  VIADD R8, R8, 0x1 ;  /* 0x0000000108087836 */ /* 0x000fe20000000000 */
[----:B------:R-:W-:Y:S01]  /*7d30*/  R2UR UR11, R18 ;  /* 0x00000000120b72ca */ /* 0x000fe200000e0000 */
[----:B------:R-:W-:Y:S01]  /*7d40*/  UIADD3.X UR25, URZ, UR23, URZ, UP1, !UPT ;  /* 0x000000173f197290 */ /* 0x000fe20008ffe43f */
[----:B------:R-:W-:Y:S01]  /*7d50*/  R2UR UR10, R20 ;  /* 0x00000000140a72ca */ /* 0x000fe200000e0000 */
[----:B------:R-:W-:Y:S01]  /*7d60*/  UMOV UR6, 0x0 ;  /* 0x0000000000067882 */ /* 0x000fe20000000000 */
[----:B------:R-:W-:Y:S01]  /*7d70*/  R2UR UR12, R10 ;  /* 0x000000000a0c72ca */ /* 0x000fe200000e0000 */
[----:B------:R-:W-:Y:S01]  /*7d80*/  UMOV UR7, 0x10000000 ;  /* 0x1000000000077882 */ /* 0x000fe20000000000 */
[----:B------:R-:W-:Y:S01]  /*7d90*/  R2UR UR19, R17 ;  /* 0x00000000111372ca */ /* 0x000fe200000e0000 */
[----:B------:R-:W-:Y:S01]  /*7da0*/  VIADD R20, R20, 0x80 ;  /* 0x0000008014147836 */ /* 0x000fe20000000000 */
[----:B------:R-:W-:Y:S01]  /*7db0*/  ISETP.GT.AND P3, PT, R6, 0x1, PT ;  /* 0x000000010600780c */ /* 0x000fe20003f64270 */
[----:B------:R-:W-:Y:S01]  /*7dc0*/  UIADD3 UR14, UR5, 0x100, URZ ;  /* 0x00000100050e7890 */ /* 0x000fe2000fffe03f */
[----:B------:R-:W-:Y:S01]  /*7dd0*/  ISETP.NE.AND P1, PT, R8, 0x5, PT ;  /* 0x000000050800780c */ /* 0x000fe20003f25270 */
[----:B------:R-:W-:-:S02]  /*7de0*/  UIADD3.X UR5, URZ, UR23, URZ, UP0, !UPT ;  /* 0x000000173f057290 */ /* 0x000fc400087fe43f */
[----:B------:R-:W-:Y:S01]  /*7df0*/  UIADD3 UR15, UR8, 0x28100, URZ ;  /* 0x00028100080f7890 */ /* 0x000fe2000fffe03f */
[----:B------:R-:W-:Y:S02]  /*7e00*/  SEL R14, RZ, 0x1, P1 ;  /* 0x00000001ff0e7807 */ /* 0x000fe40000800000 */
[----:B------:R-:W-:Y:S01]  /*7e10*/  UMOV UR8, UR14 ;  /* 0x0000000e00087c82 */ /* 0x000fe20008000000 */
[----:B------:R-:W-:Y:S02]  /*7e20*/  SEL R8, R8, RZ, P1 ;  /* 0x000000ff08087207 */ /* 0x000fe40000800000 */
[----:B------:R-:W-:Y:S01]  /*7e30*/  LOP3.LUT R7, R7, R14, RZ, 0x3c, !PT ;  /* 0x0000000e07077212 */ /* 0x000fe200078e3cff */
[----:B------:R0:W-:Y:S02]  /*7e40*/  UTMALDG.3D [UR8], [UR4], desc[UR6] ;  /* 0x00000608040075b4 */ /* 0x0001e40008011000 */
[----:B0-----:R-:W-:Y:S01]  /*7e50*/  UMOV UR8, UR15 ;  /* 0x0000000f00087c82 */ /* 0x001fe20008000000 */
[----:B------:R-:W-:-:S02]  /*7e60*/  UMOV UR11, UR19 ;  /* 0x00000013000b7c82 */ /* 0x000fc40008000000 */
[----:B------:R0:W-:Y:S02]  /*7e70*/  UTMALDG.3D [UR8], [UR24], desc[UR6] ;  /* 0x00000608180075b4 */ /* 0x0001e40008011000 */
[----:B0-----:R-:W-:Y:S05]  /*7e80*/  @P3 BRA `(.L_x_144) ;  /* 0xfffffffc00483947 */ /* 0x001fea000383ffff */
.L_x_140:
[----:B------:R-:W-:Y:S05]  /*7e90*/  BSYNC B1 ;  /* 0x0000000000017941 */ /* 0x000fea0003800000 */
.L_x_139:
[----:B------:R-:W-:Y:S01]  /*7ea0*/  LOP3.LUT P3, RZ, R15, 0xff, RZ, 0xc0, !PT ;  /* 0x000000ff0fff7812 */ /* 0x000fe2000786c0ff */
[----:B------:R-:W-:Y:S01]  /*7eb0*/  IMAD.IADD R13, R12, 0x1, R13 ;  /* 0x000000010c0d7824 */ /* 0x000fe200078e020d */
[----:B------:R-:W-:Y:S01]  /*7ec0*/  IADD3 R2, P5, R2, UR20, RZ ;  /* 0x0000001402027c10 */ /* 0x000fe2000ffbe0ff */
[----:B------:R-:W-:Y:S01]  /*7ed0*/  ULDC.64 UR4, c[0x0][0x650] ;  /* 0x0001940000047ab9 */ /* 0x000fe20000000a00 */
[----:B------:R-:W-:Y:S01]  /*7ee0*/  BSSY B1, `(.L_x_145) ;  /* 0x0000069000017945 */ /* 0x000fe20003800000 */
[----:B------:R-:W-:Y:S01]  /*7ef0*/  IMAD.MOV.U32 R11, RZ, RZ, -0x1 ;  /* 0xffffffffff0b7424 */ /* 0x000fe200078e00ff */
[----:B------:R-:W-:Y:S01]  /*7f00*/  ISETP.GT.U32.AND P1, PT, R13, 0x4, PT ;  /* 0x000000040d00780c */ /* 0x000fe20003f24070 */
[----:B------:R-:W-:Y:S01]  /*7f10*/  IMAD.MOV.U32 R14, RZ, RZ, -0x1 ;  /* 0xffffffffff0e7424 */ /* 0x000fe200078e00ff */
[----:B------:R-:W-:Y:S01]  /*7f20*/  IADD3.X R3, R3, UR13, RZ, P5, !PT ;  /* 0x0000000d03037c10 */ /* 0x000fe2000affe4ff */
[----:B------:R-:W-:Y:S01]  /*7f30*/  IMAD.MOV.U32 R10, RZ, RZ, -0x1 ;  /* 0xffffffffff0a7424 */ /* 0x000fe200078e00ff */
[----:B------:R-:W-:-:S02]  /*7f40*/  ISETP.LT.U32.AND P1, PT, R12, 0x5, P1 ;  /* 0x000000050c00780c */ /* 0x000fc40000f21070 */
[----:B------:R-:W-:Y:S01]  /*7f50*/  PRMT R15, RZ, 0x7610, R15 ;  /* 0x00007610ff0f7816 */ /* 0x000fe2000000000f */
[----:B------:R-:W0:Y:S01]  /*7f60*/  @P3 S2R R7, SR_CgaCtaId ;  /* 0x0000000000073919 */ /* 0x000e220000008800 */
[----:B------:R-:W-:-:S04]  /*7f70*/  @P3 MOV R6, 0x400 ;  /* 0x0000040000063802 */ /* 0x000fc80000000f00 */
[----:B0-----:R-:W-:Y:S01]  /*7f80*/  @P3 LEA R8, R7, R6, 0x18 ;  /* 0x0000000607083211 */ /* 0x001fe200078ec0ff */
[----:B------:R-:W-:Y:S01]  /*7f90*/  IMAD.WIDE.U32 R6, R13, -0x33333333, RZ ;  /* 0xcccccccd0d067825 */ /* 0x000fe200078e00ff */
[----:B------:R-:W-:Y:S02]  /*7fa0*/  SEL R6, RZ, 0x1, !P1 ;  /* 0x00000001ff067807 */ /* 0x000fe40004800000 */
[----:B------:R-:W-:Y:S01]  /*7fb0*/  ISETP.GE.U32.AND P1, PT, R2, UR4, PT ;  /* 0x0000000402007c0c */ /* 0x000fe2000bf26070 */
[----:B------:R0:W-:Y:S01]  /*7fc0*/  @P3 SYNCS.ARRIVE.TRANS64.A1T0 RZ, [R8+URZ+0x68], RZ ;  /* 0x000068ff08ff39a7 */ /* 0x0001e2000810003f */
[----:B------:R-:W-:Y:S02]  /*7fd0*/  ISETP.GE.U32.AND P3, PT, R12, 0x5, PT ;  /* 0x000000050c00780c */ /* 0x000fe40003f66070 */
[----:B------:R-:W-:Y:S02]  /*7fe0*/  ISETP.GE.U32.AND.EX P1, PT, R3, UR5, PT, P1 ;  /* 0x0000000503007c0c */ /* 0x000fe4000bf26110 */
[----:B------:R-:W-:-:S02]  /*7ff0*/  LOP3.LUT R5, R5, R6, RZ, 0x3c, !PT ;  /* 0x0000000605057212 */ /* 0x000fc400078e3cff */
[----:B------:R-:W-:Y:S02]  /*8000*/  PRMT R6, RZ, 0x7610, R6 ;  /* 0x00007610ff067816 */ /* 0x000fe40000000006 */
[----:B0-----:R-:W-:-:S05]  /*8010*/  SHF.R.U32.HI R8, RZ, 0x2, R7 ;  /* 0x00000002ff087819 */ /* 0x001fca0000011607 */
[----:B------:R-:W-:Y:S01]  /*8020*/  IMAD R13, R8, -0x5, R13 ;  /* 0xfffffffb080d7824 */ /* 0x000fe200078e020d */
[----:B------:R-:W-:Y:S01]  /*8030*/  @P3 LOP3.LUT R5, R5, 0x1, R8, 0x78, !PT ;  /* 0x0000000105053812 */ /* 0x000fe200078e7808 */
[----:B------:R-:W-:Y:S06]  /*8040*/  @P1 BRA `(.L_x_146) ;  /* 0x0000000400481947 */ /* 0x000fec0003800000 */
[----:B------:R-:W-:Y:S01]  /*8050*/  ULDC.64 UR4, c[0x0][0x628] ;  /* 0x00018a0000047ab9 */ /* 0x000fe20000000a00 */
[----:B------:R-:W0:Y:S01]  /*8060*/  S2R R17, SR_CTAID.X ;  /* 0x0000000000117919 */ /* 0x000e220000002500 */
[----:B------:R-:W-:Y:S01]  /*8070*/  ISETP.NE.U32.AND P1, PT, RZ, UR4, PT ;  /* 0x00000004ff007c0c */ /* 0x000fe2000bf25070 */
[----:B------:R-:W-:Y:S01]  /*8080*/  ULDC UR7, c[0x0][0x630] ;  /* 0x00018c0000077ab9 */ /* 0x000fe20000000800 */
[----:B------:R-:W-:Y:S01]  /*8090*/  IMAD.MOV.U32 R6, RZ, RZ, R2 ;  /* 0x000000ffff067224 */ /* 0x000fe200078e0002 */
[----:B------:R-:W1:Y:S01]  /*80a0*/  S2R R14, SR_CTAID.Y ;  /* 0x00000000000e7919 */ /* 0x000e620000002600 */
[----:B------:R-:W-:Y:S01]  /*80b0*/  ISETP.NE.AND.EX P1, PT, RZ, UR5, PT, P1 ;  /* 0x00000005ff007c0c */ /* 0x000fe2000bf25310 */
[----:B------:R-:W-:-:S12]  /*80c0*/  IMAD.MOV.U32 R7, RZ, RZ, R3 ;  /* 0x000000ffff077224 */ /* 0x000fd800078e0003 */
[----:B------:R-:W-:Y:S05]  /*80d0*/  @!P1 BRA `(.L_x_147) ;  /* 0x0000000000289947 */ /* 0x000fea0003800000 */
[----:B------:R-:W-:Y:S02]  /*80e0*/  ULDC UR6, c[0x0][0x634] ;  /* 0x00018d0000067ab9 */ /* 0x000fe40000000800 */
[----:B------:R-:W-:-:S05]  /*80f0*/  IADD3 R11, P1, R2, UR6, RZ ;  /* 0x00000006020b7c10 */ /* 0x000fca000ff3e0ff */
[----:B------:R-:W-:-:S04]  /*8100*/  IMAD.X R19, RZ, RZ, R3, P1 ;  /* 0x000000ffff137224 */ /* 0x000fc800008e0603 */
[----:B------:R-:W-:-:S04]  /*8110*/  IMAD.WIDE.U32 R8, R19, UR4, RZ ;  /* 0x0000000413087c25 */ /* 0x000fc8000f8e00ff */
[----:B------:R-:W-:-:S04]  /*8120*/  IMAD.WIDE.U32 R8, P1, R11, UR5, R8 ;  /* 0x000000050b087c25 */ /* 0x000fc8000f820008 */
[----:B------:R-:W-:-:S04]  /*8130*/  IMAD.WIDE.U32 R10, R11, UR4, RZ ;  /* 0x000000040b0a7c25 */ /* 0x000fc8000f8e00ff */
[----:B------:R-:W-:Y:S01]  /*8140*/  IMAD.X R7, RZ, RZ, RZ, P1 ;  /* 0x000000ffff077224 */ /* 0x000fe200008e06ff */
[----:B------:R-:W-:Y:S01]  /*8150*/  IADD3 RZ, P1, R11, R8, RZ ;  /* 0x000000080bff7210 */ /* 0x000fe20007f3e0ff */
[----:B------:R-:W-:-:S04]  /*8160*/  IMAD.MOV.U32 R6, RZ, RZ, R9 ;  /* 0x000000ffff067224 */ /* 0x000fc800078e0009 */
[----:B------:R-:W-:-:S08]  /*8170*/  IMAD.WIDE.U32.X R6, R19, UR5, R6, P1 ;  /* 0x0000000513067c25 */ /* 0x000fd000088e0406 */
.L_x_147:
[--C-:B------:R-:W-:Y:S01]  /*8180*/  SHF.R.U64 R10, R6, UR7, R7.reuse ;  /* 0x00000007060a7c19 */ /* 0x100fe20008001207 */
[----:B------:R-:W-:Y:S01]  /*8190*/  ULDC.64 UR4, c[0x0][0x620] ;  /* 0x0001880000047ab9 */ /* 0x000fe20000000a00 */
[----:B------:R-:W-:Y:S01]  /*81a0*/  SHF.R.U32.HI R6, RZ, UR7, R7 ;  /* 0x00000007ff067c19 */ /* 0x000fe20008011607 */
[----:B------:R-:W2:Y:S01]  /*81b0*/  LDC R22, c[0x0][0x144] ;  /* 0x00005100ff167b82 */ /* 0x000ea20000000800 */
[----:B------:R-:W-:Y:S01]  /*81c0*/  IADD3 R9, P1, RZ, -R10, RZ ;  /* 0x8000000aff097210 */ /* 0x000fe20007f3e0ff */
[----:B------:R-:W-:Y:S01]  /*81d0*/  ULDC.64 UR8, c[0x0][0x640] ;  /* 0x0001900000087ab9 */ /* 0x000fe20000000a00 */
[----:B0-----:R-:W-:Y:S01]  /*81e0*/  I2FP.F32.U32 R11, R17 ;  /* 0x00000011000b7245 */ /* 0x001fe20000201000 */
[----:B------:R-:W-:Y:S02]  /*81f0*/  ULDC UR6, c[0x0][0x608] ;  /* 0x0001820000067ab9 */ /* 0x000fe40000000800 */
[----:B------:R-:W-:Y:S01]  /*8200*/  IMAD.X R6, RZ, RZ, ~R6, P1 ;  /* 0x000000ffff067224 */ /* 0x000fe200008e0e06 */
[----:B------:R-:W-:Y:S01]  /*8210*/  ISETP.NE.U32.AND P1, PT, RZ, UR8, PT ;  /* 0x00000008ff007c0c */ /* 0x000fe2000bf25070 */
[----:B------:R-:W0:Y:S02]  /*8220*/  LDC R19, c[0x0][0x148] ;  /* 0x00005200ff137b82 */ /* 0x000e240000000800 */
[----:B------:R-:W-:Y:S01]  /*8230*/  IMAD R8, R6, UR4, RZ ;  /* 0x0000000406087c24 */ /* 0x000fe2000f8e02ff */
[----:B------:R-:W-:Y:S01]  /*8240*/  ISETP.NE.AND.EX P1, PT, RZ, UR9, PT, P1 ;  /* 0x00000009ff007c0c */ /* 0x000fe2000bf25310 */
[----:B------:R-:W-:Y:S01]  /*8250*/  IMAD.WIDE.U32 R6, R9, UR4, R2 ;  /* 0x0000000409067c25 */ /* 0x000fe2000f8e0002 */
[----:B------:R-:W-:-:S03]  /*8260*/  ULDC UR4, c[0x0][0x150] ;  /* 0x0000540000047ab9 */ /* 0x000fc60000000800 */
[----:B------:R-:W-:Y:S02]  /*8270*/  IMAD R9, R9, UR5, R8 ;  /* 0x0000000509097c24 */ /* 0x000fe4000f8e0208 */
[----:B------:R-:W-:Y:S01]  /*8280*/  FMUL R8, R11, UR4 ;  /* 0x000000040b087c20 */ /* 0x000fe20008400000 */
[----:B------:R-:W-:Y:S01]  /*8290*/  ULDC UR4, c[0x0][0x618] ;  /* 0x0001860000047ab9 */ /* 0x000fe20000000800 */
[----:B------:R-:W-:Y:S01]  /*82a0*/  ULDC UR5, c[0x0][0x154] ;  /* 0x0000550000057ab9 */ /* 0x000fe20000000800 */
[----:B------:R-:W-:-:S03]  /*82b0*/  IMAD.IADD R7, R7, 0x1, R9 ;  /* 0x0000000107077824 */ /* 0x000fc600078e0209 */
[----:B------:R-:W3:Y:S02]  /*82c0*/  F2I.U32.TRUNC.NTZ R8, R8 ;  /* 0x0000000800087305 */ /* 0x000ee4000020f000 */
[----:B------:R-:W-:Y:S02]  /*82d0*/  SHF.R.U64 R11, R6, UR4, R7 ;  /* 0x00000004060b7c19 */ /* 0x000fe40008001207 */
[----:B-1----:R-:W-:-:S05]  /*82e0*/  I2FP.F32.U32 R6, R14 ;  /* 0x0000000e00067245 */ /* 0x002fca0000201000 */
[----:B------:R-:W-:Y:S01]  /*82f0*/  FMUL R21, R6, UR5 ;  /* 0x0000000506157c20 */ /* 0x000fe20008400000 */
[----:B------:R-:W-:Y:S01]  /*8300*/  SHF.R.U32.HI R6, RZ, UR4, R7 ;  /* 0x00000004ff067c19 */ /* 0x000fe20008011607 */
[----:B------:R-:W-:-:S03]  /*8310*/  ULDC UR4, c[0x0][0x658] ;  /* 0x0001960000047ab9 */ /* 0x000fc60000000800 */
[--C-:B------:R-:W-:Y:S01]  /*8320*/  SHF.R.U64 R20, R11, UR6, R6.reuse ;  /* 0x000000060b147c19 */ /* 0x100fe20008001206 */
[----:B------:R-:W1:Y:S01]  /*8330*/  F2I.U32.TRUNC.NTZ R21, R21 ;  /* 0x0000001500157305 */ /* 0x000e62000020f000 */
[----:B------:R-:W-:Y:S01]  /*8340*/  SHF.R.U32.HI R7, RZ, UR6, R6 ;  /* 0x00000006ff077c19 */ /* 0x000fe20008011606 */
[----:B---3--:R-:W-:-:S03]  /*8350*/  IMAD.MOV R8, RZ, RZ, -R8 ;  /* 0x000000ffff087224 */ /* 0x008fc600078e0a08 */
[----:B------:R-:W-:Y:S01]  /*8360*/  SHF.R.U64 R18, R20, UR4, R7 ;  /* 0x0000000414127c19 */ /* 0x000fe20008001207 */
[----:B--2---:R-:W-:Y:S01]  /*8370*/  IMAD R17, R22, R8, R17 ;  /* 0x0000000816117224 */ /* 0x004fe200078e0211 */
[----:B------:R-:W-:-:S03]  /*8380*/  SHF.R.U32.HI R23, RZ, UR4, R7 ;  /* 0x00000004ff177c19 */ /* 0x000fc60008011607 */
[----:B------:R-:W-:Y:S02]  /*8390*/  IMAD.MOV.U32 R6, RZ, RZ, R18 ;  /* 0x000000ffff067224 */ /* 0x000fe400078e0012 */
[----:B------:R-:W-:Y:S01]  /*83a0*/  IMAD.MOV.U32 R7, RZ, RZ, R23 ;  /* 0x000000ffff077224 */ /* 0x000fe200078e0017 */
[----:B-1----:R-:W-:Y:S06]  /*83b0*/  @!P1 BRA `(.L_x_148) ;  /* 0x0000000000289947 */ /* 0x002fec0003800000 */
[----:B------:R-:W-:Y:S02]  /*83c0*/  ULDC UR4, c[0x0][0x64c] ;  /* 0x0001930000047ab9 */ /* 0x000fe40000000800 */
[----:B------:R-:W-:-:S05]  /*83d0*/  IADD3 R7, P1, R18, UR4, RZ ;  /* 0x0000000412077c10 */ /* 0x000fca000ff3e0ff */
[----:B------:R-:W-:-:S04]  /*83e0*/  IMAD.X R23, RZ, RZ, R23, P1 ;  /* 0x000000ffff177224 */ /* 0x000fc800008e0617 */
[----:B------:R-:W-:-:S04]  /*83f0*/  IMAD.WIDE.U32 R8, R23, UR8, RZ ;  /* 0x0000000817087c25 */ /* 0x000fc8000f8e00ff */
[----:B------:R-:W-:-:S04]  /*8400*/  IMAD.WIDE.U32 R8, P1, R7, UR9, R8 ;  /* 0x0000000907087c25 */ /* 0x000fc8000f820008 */
[----:B------:R-:W-:-:S04]  /*8410*/  IMAD.WIDE.U32 R6, R7, UR8, RZ ;  /* 0x0000000807067c25 */ /* 0x000fc8000f8e00ff */
[----:B------:R-:W-:Y:S01]  /*8420*/  IMAD.MOV.U32 R6, RZ, RZ, R9 ;  /* 0x000000ffff067224 */ /* 0x000fe200078e0009 */
[----:B------:R-:W-:Y:S01]  /*8430*/  IADD3 RZ, P3, R7, R8, RZ ;  /* 0x0000000807ff7210 */ /* 0x000fe20007f7e0ff */
[----:B------:R-:W-:-:S04]  /*8440*/  IMAD.X R7, RZ, RZ, RZ, P1 ;  /* 0x000000ffff077224 */ /* 0x000fc800008e06ff */
[----:B------:R-:W-:-:S08]  /*8450*/  IMAD.WIDE.U32.X R6, R23, UR9, R6, P3 ;  /* 0x0000000917067c25 */ /* 0x000fd000098e0406 */
.L_x_148:
[----:B------:R-:W-:Y:S01]  /*8460*/  ULDC UR4, c[0x0][0x648] ;  /* 0x0001920000047ab9 */ /* 0x000fe20000000800 */
[----:B------:R-:W-:Y:S01]  /*8470*/  LOP3.LUT R20, R20, UR17, RZ, 0xc0, !PT ;  /* 0x0000001114147c12 */ /* 0x000fe2000f8ec0ff */
[----:B------:R-:W-:Y:S01]  /*8480*/  IMAD.MOV R21, RZ, RZ, -R21 ;  /* 0x000000ffff157224 */ /* 0x000fe200078e0a15 */
[----:B------:R-:W-:Y:S01]  /*8490*/  SHF.R.U64 R7, R6, UR4, R7 ;  /* 0x0000000406077c19 */ /* 0x000fe20008001207 */
[----:B------:R-:W-:Y:S01]  /*84a0*/  ULDC UR4, c[0x0][0x638] ;  /* 0x00018e0000047ab9 */ /* 0x000fe20000000800 */
[----:B------:R-:W-:Y:S01]  /*84b0*/  LOP3.LUT R11, R11, UR16, RZ, 0xc0, !PT ;  /* 0x000000100b0b7c12 */ /* 0x000fe2000f8ec0ff */
[----:B0-----:R-:W-:Y:S01]  /*84c0*/  @P4 IMAD R17, R19, R21, R14 ;  /* 0x0000001513114224 */ /* 0x001fe200078e020e */
[----:B------:R-:W-:Y:S01]  /*84d0*/  ULDC UR5, c[0x0][0x610] ;  /* 0x0001840000057ab9 */ /* 0x000fe20000000800 */
[----:B------:R-:W-:Y:S02]  /*84e0*/  IMAD.MOV R9, RZ, RZ, -R7 ;  /* 0x000000ffff097224 */ /* 0x000fe400078e0a07 */
[----:B------:R-:W-:-:S02]  /*84f0*/  IMAD R20, R7, UR18, R20 ;  /* 0x0000001207147c24 */ /* 0x000fc4000f8e0214 */
[----:B------:R-:W-:Y:S01]  /*8500*/  IMAD R18, R9, UR4, R18 ;  /* 0x0000000409127c24 */ /* 0x000fe2000f8e0212 */
[----:B------:R-:W-:Y:S01]  /*8510*/  ULDC UR4, c[0x0][0x600] ;  /* 0x0001800000047ab9 */ /* 0x000fe20000000800 */
[----:B------:R-:W-:Y:S02]  /*8520*/  IMAD R17, R20, UR5, R17 ;  /* 0x0000000514117c24 */ /* 0x000fe4000f8e0211 */
[----:B------:R-:W-:Y:S02]  /*8530*/  IMAD R18, R18, UR4, R11 ;  /* 0x0000000412127c24 */ /* 0x000fe4000f8e020b */
[----:B------:R-:W-:-:S03]  /*8540*/  IMAD.MOV.U32 R6, RZ, RZ, 0x1 ;  /* 0x00000001ff067424 */ /* 0x000fc600078e00ff */
[----:B------:R-:W-:Y:S02]  /*8550*/  SEL R14, R18, R17, !P4 ;  /* 0x00000011120e7207 */ /* 0x000fe40006000000 */
[----:B------:R-:W-:-:S07]  /*8560*/  SEL R11, R17, R18, !P4 ;  /* 0x00000012110b7207 */ /* 0x000fce0006000000 */
.L_x_146:
[----:B------:R-:W-:Y:S05]  /*8570*/  BSYNC B1 ;  /* 0x0000000000017941 */ /* 0x000fea0003800000 */
.L_x_145:
[----:B------:R-:W-:-:S13]  /*8580*/  LOP3.LUT P1, RZ, R6, 0xff, RZ, 0xc0, !PT ;  /* 0x000000ff06ff7812 */ /* 0x000fda000782c0ff */
[----:B------:R-:W-:Y:S05]  /*8590*/  @P1 BRA `(.L_x_149) ;  /* 0xfffffff400501947 */ /* 0x000fea000383ffff */
[----:B------:R-:W-:Y:S05]  /*85a0*/  BSYNC B0 ;  /* 0x0000000000007941 */ /* 0x000fea0003800000 */
.L_x_137:
[----:B------:R-:W-:-:S03]  /*85b0*/  UMOV UR4, 0xffffffff ;  /* 0xffffffff00047882 */ /* 0x000fc60000000000 */
[----:B------:R-:W-:Y:S05]  /*85c0*/  BRA.DIV UR4, `(.L_x_150) ;  /* 0x0000000604407947 */ /* 0x000fea000b800000 */
[----:B------:R-:W-:-:S13]  /*85d0*/  ELECT P0, URZ, PT ;  /* 0x00000000003f782f */ /* 0x000fda0003800000 */
.L_x_165:
[----:B------:R-:W-:Y:S04]  /*85e0*/  BSSY B0, `(.L_x_151) ;  /* 0x0000034000007945 */ /* 0x000fe80003800000 */
[----:B------:R-:W-:Y:S05]  /*85f0*/  @!P0 BRA `(.L_x_152) ;  /* 0x0000000000c88947 */ /* 0x000fea0003800000 */
[----:B------:R-:W-:-:S04]  /*8600*/  LOP3.LUT R4, R4, 0x2, RZ, 0xfc, !PT ;  /* 0x0000000204047812 */ /* 0x000fc800078efcff */
[----:B------:R-:W-:-:S13]  /*8610*/  ISETP.NE.AND P0, PT, R4, 0x3, PT ;  /* 0x000000030400780c */ /* 0x000fda0003f05270 */
[----:B------:R-:W-:Y:S05]  /*8620*/  @!P0 BRA `(.L_x_153) ;  /* 0x0000000000048947 */ /* 0x000fea0003800000 */
[----:B------:R-:W-:Y:S01]  /*8630*/  BPT.TRAP 0x1 ;  /* 0x000000040000795c */ /* 0x000fe20000300000 */
.L_x_153:
[----:B------:R-:W0:Y:S01]  /*8640*/  S2R R3, SR_CgaCtaId ;  /* 0x0000000000037919 */ /* 0x000e220000008800 */
[----:B------:R-:W-:-:S04]  /*8650*/  MOV R0, 0x400 ;  /* 0x0000040000007802 */ /* 0x000fc80000000f00 */
[----:B0-----:R-:W-:Y:S02]  /*8660*/  LEA R0, R3, R0, 0x18 ;  /* 0x0000000003007211 */ /* 0x001fe400078ec0ff */
[----:B------:R-:W-:-:S03]  /*8670*/  SHF.L.U32 R3, R5, 0x1f, RZ ;  /* 0x0000001f05037819 */ /* 0x000fc600000006ff */
[----:B------:R-:W-:-:S04]  /*8680*/  VIADD R0, R0, 0x28 ;  /* 0x0000002800007836 */ /* 0x000fc80000000000 */
[C---:B------:R-:W-:Y:S02]  /*8690*/  IMAD R6, R13.reuse, 0x8, R0 ;  /* 0x000000080d067824 */ /* 0x040fe400078e0200 */
[----:B------:R-:W-:Y:S02]  /*86a0*/  VIADD R13, R13, 0x1 ;  /* 0x000000010d0d7836 */ /* 0x000fe40000000000 */
[----:B------:R-:W0:Y:S03]  /*86b0*/  SYNCS.PHASECHK.TRANS64.TRYWAIT P0, [R6+URZ], R3 ;  /* 0x00000003060075a7 */ /* 0x000e26000800017f */
[----:B------:R-:W-:-:S04]  /*86c0*/  ISETP.NE.AND P1, PT, R13, 0x5, PT ;  /* 0x000000050d00780c */ /* 0x000fc80003f25270 */
[----:B------:R-:W-:Y:S02]  /*86d0*/  SEL R2, RZ, 0x1, P1 ;  /* 0x00000001ff027807 */ /* 0x000fe40000800000 */
[----:B------:R-:W-:Y:S02]  /*86e0*/  SEL R13, R13, RZ, P1 ;  /* 0x000000ff0d0d7207 */ /* 0x000fe40000800000 */
[----:B------:R-:W-:-:S03]  /*86f0*/  LOP3.LUT R8, R5, R2, RZ, 0x3c, !PT ;  /* 0x0000000205087212 */ /* 0x000fc600078e3cff */
[----:B------:R-:W-:Y:S01]  /*8700*/  IMAD R7, R13, 0x8, R0 ;  /* 0x000000080d077824 */ /* 0x000fe200078e0200 */
[----:B------:R-:W-:Y:S01]  /*8710*/  SHF.L.U32 R4, R8, 0x1f, RZ ;  /* 0x0000001f08047819 */ /* 0x000fe200000006ff */
[----:B0-----:R-:W-:Y:S06]  /*8720*/  @!P0 BRA `(.L_x_154) ;  /* 0x00000004000c8947 */ /* 0x001fec0003800000 */
.L_x_166:
[----:B------:R-:W1:Y:S01]  /*8730*/  SYNCS.PHASECHK.TRANS64.TRYWAIT P0, [R7+URZ], R4 ;  /* 0x00000004070075a7 */ /* 0x000e62000800017f */
[----:B------:R-:W-:-:S05]  /*8740*/  VIADD R2, R13, 0x1 ;  /* 0x000000010d027836 */ /* 0x000fca0000000000 */
[----:B------:R-:W-:-:S04]  /*8750*/  ISETP.NE.AND P1, PT, R2, 0x5, PT ;  /* 0x000000050200780c */ /* 0x000fc80003f25270 */
[----:B0-----:R-:W-:Y:S02]  /*8760*/  SEL R3, RZ, 0x1, P1 ;  /* 0x00000001ff037807 */ /* 0x001fe40000800000 */
[----:B------:R-:W-:Y:S02]  /*8770*/  SEL R9, R2, RZ, P1 ;  /* 0x000000ff02097207 */ /* 0x000fe40000800000 */
[----:B------:R-:W-:-:S03]  /*8780*/  LOP3.LUT R8, R8, R3, RZ, 0x3c, !PT ;  /* 0x0000000308087212 */ /* 0x000fc600078e3cff */
[----:B------:R-:W-:Y:S01]  /*8790*/  IMAD R10, R9, 0x8, R0 ;  /* 0x00000008090a7824 */ /* 0x000fe200078e0200 */
[----:B------:R-:W-:Y:S01]  /*87a0*/  SHF.L.U32 R5, R8, 0x1f, RZ ;  /* 0x0000001f08057819 */ /* 0x000fe200000006ff */
[----:B-1----:R-:W-:Y:S06]  /*87b0*/  @!P0 BRA `(.L_x_155) ;  /* 0x0000000000fc8947 */ /* 0x002fec0003800000 */
.L_x_167:
[----:B------:R-:W1:Y:S01]  /*87c0*/  SYNCS.PHASECHK.TRANS64.TRYWAIT P0, [R10+URZ], R5 ;  /* 0x000000050a0075a7 */ /* 0x000e62000800017f */
[----:B------:R-:W-:-:S05]  /*87d0*/  VIADD R2, R9, 0x1 ;  /* 0x0000000109027836 */ /* 0x000fca0000000000 */
[----:B------:R-:W-:-:S04]  /*87e0*/  ISETP.NE.AND P1, PT, R2, 0x5, PT ;  /* 0x000000050200780c */ /* 0x000fc80003f25270 */
[----:B------:R-:W-:Y:S02]  /*87f0*/  SEL R3, RZ, 0x1, P1 ;  /* 0x00000001ff037807 */ /* 0x000fe40000800000 */
[----:B0-----:R-:W-:Y:S02]  /*8800*/  SEL R7, R2, RZ, P1 ;  /* 0x000000ff02077207 */ /* 0x001fe40000800000 */
[----:B------:R-:W-:-:S03]  /*8810*/  LOP3.LUT R9, R8, R3, RZ, 0x3c, !PT ;  /* 0x0000000308097212 */ /* 0x000fc600078e3cff */
[----:B------:R-:W-:Y:S01]  /*8820*/  IMAD R11, R7, 0x8, R0 ;  /* 0x00000008070b7824 */ /* 0x000fe200078e0200 */
[----:B------:R-:W-:Y:S01]  /*8830*/  SHF.L.U32 R6, R9, 0x1f, RZ ;  /* 0x0000001f09067819 */ /* 0x000fe200000006ff */
[----:B-1----:R-:W-:Y:S06]  /*8840*/  @!P0 BRA `(.L_x_156) ;  /* 0x0000000000ec8947 */ /* 0x002fec0003800000 */
.L_x_168:
[----:B------:R-:W1:Y:S01]  /*8850*/  SYNCS.PHASECHK.TRANS64.TRYWAIT P0, [R11+URZ], R6 ;  /* 0x000000060b0075a7 */ /* 0x000e62000800017f */
[----:B------:R-:W-:-:S05]  /*8860*/  VIADD R2, R7, 0x1 ;  /* 0x0000000107027836 */ /* 0x000fca0000000000 */
[----:B------:R-:W-:-:S04]  /*8870*/  ISETP.NE.AND P1, PT, R2, 0x5, PT ;  /* 0x000000050200780c */ /* 0x000fc80003f25270 */
[----:B------:R-:W-:Y:S02]  /*8880*/  SEL R4, RZ, 0x1, P1 ;  /* 0x00000001ff047807 */ /* 0x000fe40000800000 */
[----:B------:R-:W-:Y:S02]  /*8890*/  SEL R3, R2, RZ, P1 ;  /* 0x000000ff02037207 */ /* 0x000fe40000800000 */
[----:B------:R-:W-:Y:S01]  /*88a0*/  LOP3.LUT R4, R9, R4, RZ, 0x3c, !PT ;  /* 0x0000000409047212 */ /* 0x000fe200078e3cff */
[----:B-1----:R-:W-:Y:S06]  /*88b0*/  @!P0 BRA `(.L_x_157) ;  /* 0x0000000000e48947 */ /* 0x002fec0003800000 */
.L_x_169:
[----:B------:R-:W-:Y:S01]  /*88c0*/  IMAD R3, R3, 0x8, R0 ;  /* 0x0000000803037824 */ /* 0x000fe200078e0200 */
[----:B------:R-:W-:-:S07]  /*88d0*/  SHF.L.U32 R0, R4, 0x1f, RZ ;  /* 0x0000001f04007819 */ /* 0x000fce00000006ff */
.L_x_158:
[----:B--2---:R2:W3:Y:S02]  /*88e0*/  SYNCS.PHASECHK.TRANS64.TRYWAIT P0, [R3+URZ], R0 ;  /* 0x00000000030075a7 */ /* 0x0044e4000800017f */
[----:B---3--:R-:W-:Y:S05]  /*88f0*/  @!P0 NANOSLEEP.SYNCS 0x989680 ;  /* 0x009896800000895d */ /* 0x008fea0003900000 */
[----:B------:R-:W3:Y:S02]  /*8900*/  @!P0 SYNCS.PHASECHK.TRANS64 P0, [R3+URZ], R0 ;  /* 0x00000000030085a7 */ /* 0x000ee4000800007f */
[----:B---3--:R-:W-:Y:S05]  /*8910*/  @!P0 BRA `(.L_x_158) ;  /* 0xfffffffc00f08947 */ /* 0x008fea000383ffff */
.L_x_152:
[----:B------:R-:W-:Y:S05]  /*8920*/  BSYNC B0 ;  /* 0x0000000000007941 */ /* 0x000fea0003800000 */
.L_x_151:
[----:B------:R-:W-:Y:S05]  /*8930*/  EXIT ;  /* 0x000000000000794d */ /* 0x000fea0003800000 */
.L_x_17:
[----:B-1----:R-:W-:-:S04]  /*8940*/  IMAD.U32 R8, RZ, RZ, UR6 ;  /* 0x00000006ff087e24 */ /* 0x002fc8000f8e00ff */
[----:B------:R1:W4:Y:S03]  /*8950*/  SYNCS.PHASECHK.TRANS64.TRYWAIT P0, [R8+URZ], R7 ;  /* 0x00000007080075a7 */ /* 0x000326000800017f */
[----:B----4-:R-:W-:Y:S05]  /*8960*/  @!P0 NANOSLEEP.SYNCS 0x989680 ;  /* 0x009896800000895d */ /* 0x010fea0003900000 */
[----:B------:R-:W4:Y:S02]  /*8970*/  @!P0 SYNCS.PHASECHK.TRANS64 P0, [R8+URZ], R7 ;  /* 0x00000007080085a7 */ /* 0x000f24000800007f */
[----:B----4-:R-:W-:Y:S05]  /*8980*/  @!P0 BRA `(.L_x_17) ;  /* 0xfffffffc00ec8947 */ /* 0x010fea000383ffff */
[----:B------:R-:W-:Y:S05]  /*8990*/  BRA `(.L_x_16) ;  /* 0xffffff8800b07947 */ /* 0x000fea000383ffff */
.L_x_23:
[----:B-1----:R-:W-:-:S04]  /*89a0*/  IMAD.U32 R12, RZ, RZ, UR10 ;  /* 0x0000000aff0c7e24 */ /* 0x002fc8000f8e00ff */
[----:B------:R1:W4:Y:S03]  /*89b0*/  SYNCS.PHASECHK.TRANS64.TRYWAIT P0, [R12+URZ], R9 ;  /* 0x000000090c0075a7 */ /* 0x000326000800017f */
[----:B----4-:R-:W-:Y:S05]  /*89c0*/  @!P0 NANOSLEEP.SYNCS 0x989680 ;  /* 0x009896800000895d */ /* 0x010fea0003900000 */
[----:B------:R-:W4:Y:S02]  /*89d0*/  @!P0 SYNCS.PHASECHK.TRANS64 P0, [R12+URZ], R9 ;  /* 0x000000090c0085a7 */ /* 0x000f24000800007f */
[----:B----4-:R-:W-:Y:S05]  /*89e0*/  @!P0 BRA `(.L_x_23) ;  /* 0xfffffffc00ec8947 */ /* 0x010fea000383ffff */
[----:B------:R-:W-:Y:S05]  /*89f0*/  BRA `(.L_x_22) ;  /* 0xffffff9400fc7947 */ /* 0x000fea000383ffff */
.L_x_138:
[----:B------:R-:W-:Y:S01]  /*8a00*/  BSSY B1, `(.L_x_159) ;  /* 0x0000006000017945 */ /* 0x000fe20003800000 */
[----:B------:R-:W-:-:S07]  /*8a10*/  IMAD.MOV.U32 R6, RZ, RZ, -0x1 ;  /* 0xffffffffff067424 */ /* 0x000fce00078e00ff */
[----:B------:R-:W-:Y:S05]  /*8a20*/  WARPSYNC.COLLECTIVE R6, `(.L_x_160) ;  /* 0x00000000060c7348 */ /* 0x000fea0003c00000 */
[----:B------:R-:W-:Y:S02]  /*8a30*/  ELECT P1, UR62, PT ;  /* 0x00000000003e782f */ /* 0x000fe40003820000 */
[----:B------:R-:W-:Y:S01]  /*8a40*/  MOV R6, UR62 ;  /* 0x0000003e00067c02 */ /* 0x000fe20008000f00 */
[----:B------:R-:W-:Y:S10]  /*8a50*/  ENDCOLLECTIVE ;  /* 0x000000000000791b */ /* 0x000ff40003800000 */
.L_x_160:
[----:B------:R-:W-:Y:S05]  /*8a60*/  BSYNC B1 ;  /* 0x0000000000017941 */ /* 0x000fea0003800000 */
.L_x_159:
[----:B------:R-:W-:Y:S05]  /*8a70*/  BRA `(.L_x_161) ;  /* 0xfffffff000247947 */ /* 0x000fea000383ffff */
.L_x_141:
[----:B0-----:R0:W1:Y:S02]  /*8a80*/  SYNCS.PHASECHK.TRANS64.TRYWAIT P1, [R14+URZ+0x28], R9 ;  /* 0x000028090e0075a7 */ /* 0x001064000802017f */
[----:B-1----:R-:W-:Y:S05]  /*8a90*/  @!P1 NANOSLEEP.SYNCS 0x989680 ;  /* 0x009896800000995d */ /* 0x002fea0003900000 */
[----:B------:R-:W1:Y:S02]  /*8aa0*/  @!P1 SYNCS.PHASECHK.TRANS64 P1, [R14+URZ+0x28], R9 ;  /* 0x000028090e0095a7 */ /* 0x000e64000802007f */
[----:B-1----:R-:W-:Y:S05]  /*8ab0*/  @!P1 BRA `(.L_x_141) ;  /* 0xfffffffc00f09947 */ /* 0x002fea000383ffff */
[----:B------:R-:W-:Y:S05]  /*8ac0*/  BRA `(.L_x_162) ;  /* 0xfffffff000587947 */ /* 0x000fea000383ffff */
.L_x_150:
[----:B------:R-:W-:Y:S01]  /*8ad0*/  BSSY B0, `(.L_x_163) ;  /* 0x0000006000007945 */ /* 0x000fe20003800000 */
[----:B------:R-:W-:-:S07]  /*8ae0*/  IMAD.MOV.U32 R6, RZ, RZ, -0x1 ;  /* 0xffffffffff067424 */ /* 0x000fce00078e00ff */
[----:B------:R-:W-:Y:S05]  /*8af0*/  WARPSYNC.COLLECTIVE R6, `(.L_x_164) ;  /* 0x00000000060c7348 */ /* 0x000fea0003c00000 */
[----:B------:R-:W-:Y:S02]  /*8b00*/  ELECT P1, UR62, PT ;  /* 0x00000000003e782f */ /* 0x000fe40003820000 */
[----:B------:R-:W-:Y:S01]  /*8b10*/  MOV R6, UR62 ;  /* 0x0000003e00067c02 */ /* 0x000fe20008000f00 */
[----:B------:R-:W-:Y:S10]  /*8b20*/  ENDCOLLECTIVE ;  /* 0x000000000000791b */ /* 0x000ff40003800000 */
.L_x_164:
[----:B------:R-:W-:Y:S05]  /*8b30*/  BSYNC B0 ;  /* 0x0000000000007941 */ /* 0x000fea0003800000 */
.L_x_163:
[----:B------:R-:W-:Y:S01]  /*8b40*/  PLOP3.LUT P0, PT, P1, PT, PT, 0x80, 0x0 ;  /* 0x000000000000781c */ /* 0x000fe20000f0f070 */
[----:B------:R-:W-:-:S12]  /*8b50*/  BRA `(.L_x_165) ;  /* 0xfffffff800a07947 */ /* 0x000fd8000383ffff */
.L_x_154:
[----:B0-----:R0:W1:Y:S02]  /*8b60*/  SYNCS.PHASECHK.TRANS64.TRYWAIT P0, [R6+URZ], R3 ;  /* 0x00000003060075a7 */ /* 0x001064000800017f */
[----:B-1----:R-:W-:Y:S05]  /*8b70*/  @!P0 NANOSLEEP.SYNCS 0x989680 ;  /* 0x009896800000895d */ /* 0x002fea0003900000 */
[----:B------:R-:W1:Y:S02]  /*8b80*/  @!P0 SYNCS.PHASECHK.TRANS64 P0, [R6+URZ], R3 ;  /* 0x00000003060085a7 */ /* 0x000e64000800007f */
[----:B-1----:R-:W-:Y:S05]  /*8b90*/  @!P0 BRA `(.L_x_154) ;  /* 0xfffffffc00f08947 */ /* 0x002fea000383ffff */
[----:B------:R-:W-:Y:S05]  /*8ba0*/  BRA `(.L_x_166) ;  /* 0xfffffff800e07947 */ /* 0x000fea000383ffff */
.L_x_155:
[----:B0-----:R0:W1:Y:S02]  /*8bb0*/  SYNCS.PHASECHK.TRANS64.TRYWAIT P0, [R7+URZ], R4 ;  /* 0x00000004070075a7 */ /* 0x001064000800017f */
[----:B-1----:R-:W-:Y:S05]  /*8bc0*/  @!P0 NANOSLEEP.SYNCS 0x989680 ;  /* 0x009896800000895d */ /* 0x002fea0003900000 */
[----:B------:R-:W1:Y:S02]  /*8bd0*/  @!P0 SYNCS.PHASECHK.TRANS64 P0, [R7+URZ], R4 ;  /* 0x00000004070085a7 */ /* 0x000e64000800007f */
[----:B-1----:R-:W-:Y:S05]  /*8be0*/  @!P0 BRA `(.L_x_155) ;  /* 0xfffffffc00f08947 */ /* 0x002fea000383ffff */
[----:B------:R-:W-:Y:S05]  /*8bf0*/  BRA `(.L_x_167) ;  /* 0xfffffff800f07947 */ /* 0x000fea000383ffff */
.L_x_156:
[----:B0-----:R0:W1:Y:S02]  /*8c00*/  SYNCS.PHASECHK.TRANS64.TRYWAIT P0, [R10+URZ], R5 ;  /* 0x000000050a0075a7 */ /* 0x001064000800017f */
[----:B-1----:R-:W-:Y:S05]  /*8c10*/  @!P0 NANOSLEEP.SYNCS 0x989680 ;  /* 0x009896800000895d */ /* 0x002fea0003900000 */
[----:B------:R-:W1:Y:S02]  /*8c20*/  @!P0 SYNCS.PHASECHK.TRANS64 P0, [R10+URZ], R5 ;  /* 0x000000050a0085a7 */ /* 0x000e64000800007f */
[----:B-1----:R-:W-:Y:S05]  /*8c30*/  @!P0 BRA `(.L_x_156) ;  /* 0xfffffffc00f08947 */ /* 0x002fea000383ffff */
[----:B------:R-:W-:Y:S05]  /*8c40*/  BRA `(.L_x_168) ;  /* 0xfffffffc00007947 */ /* 0x000fea000383ffff */
.L_x_157:
[----:B-1----:R1:W2:Y:S02]  /*8c50*/  SYNCS.PHASECHK.TRANS64.TRYWAIT P0, [R11+URZ], R6 ;  /* 0x000000060b0075a7 */ /* 0x0022a4000800017f */
[----:B--2---:R-:W-:Y:S05]  /*8c60*/  @!P0 NANOSLEEP.SYNCS 0x989680 ;  /* 0x009896800000895d */ /* 0x004fea0003900000 */
[----:B------:R-:W2:Y:S02]  /*8c70*/  @!P0 SYNCS.PHASECHK.TRANS64 P0, [R11+URZ], R6 ;  /* 0x000000060b0085a7 */ /* 0x000ea4000800007f */
[----:B--2---:R-:W-:Y:S05]  /*8c80*/  @!P0 BRA `(.L_x_157) ;  /* 0xfffffffc00f08947 */ /* 0x004fea000383ffff */
[----:B------:R-:W-:Y:S05]  /*8c90*/  BRA `(.L_x_169) ;  /* 0xfffffffc00087947 */ /* 0x000fea000383ffff */
.L_x_170:
[----:B------:R-:W-:-:S00]  /*8ca0*/  BRA `(.L_x_170) ;  /* 0xfffffffc00fc7947 */ /* 0x000fc0000383ffff */
[----:B------:R-:W-:-:S00]  /*8cb0*/  NOP ;  /* 0x0000000000007918 */ /* 0x000fc00000000000 */
        /* <DEDUP_REMOVED lines=12> */
.L_x_171:


//--------------------- .nv.shared._ZN7cutlass13device_kernelINS_4gemm6kernel13GemmUniversalIN4cute5tupleIJiiiiEEENS1_10collective13CollectiveMmaINS1_37MainloopSm90TmaGmmaWarpSpecializedFP8ILi5ENS5_IJNS4_1CILi1EEESB_SB_EEENS1_35KernelTmaWarpSpecializedCooperativeEEENS5_IJNSA_ILi256EEENSA_ILi48EEENSA_ILi128EEEEEENS_12float_e4m3_tENS5_IJlSB_lEEESJ_SK_NS4_8TiledMMAINS4_8MMA_AtomIJNS4_4SM904GMMA30MMA_64x16x32_F32E4M3E4M3_SS_TNILNSO_7ScaleInE1ELSQ_1EEEEEENS4_6LayoutINS5_IJNSA_ILi2EEESB_SB_EEENS5_IJSB_NSA_ILi0EEESW_EEEEENS5_IJNS4_10UnderscoreESZ_SZ_EEEEENS4_13SM90_TMA_LOADENS4_14ComposedLayoutINS4_7SwizzleILi3ELi4ELi3EEENS4_18smem_ptr_flag_bitsILi8EEENST_INS5_IJNSA_ILi8EEESH_EEENS5_IJSH_SB_EEEEEEEvNS4_8identityES12_S1C_vS1D_EENS_8epilogue10collective6detail29Sm90TmaWarpSpecializedAdapterINS1G_15DefaultEpilogueISJ_SK_SK_NS1F_6thread17LinearCombinationISJ_Li1EffLNS1K_9ScaleType4KindE0ELNS_15FloatRoundStyleE2ESJ_EENS1_15EpilogueDefaultEEEEEvvEEEEvNT_6ParamsE --------------------------
	.section	.nv.shared._ZN7cutlass13device_kernelINS_4gemm6kernel13GemmUniversalIN4cute5tupleIJiiiiEEENS1_10collective13CollectiveMmaINS1_37MainloopSm90TmaGmmaWarpSpecializedFP8ILi5ENS5_IJNS4_1CILi1EEESB_SB_EEENS1_35KernelTmaWarpSpecializedCooperativeEEENS5_IJNSA_ILi256EEENSA_ILi48EEENSA_ILi128EEEEEENS_12float_e4m3_tENS5_IJlSB_lEEESJ_SK_NS4_8TiledMMAINS4_8MMA_AtomIJNS4_4SM904GMMA30MMA_64x16x32_F32E4M3E4M3_SS_TNILNSO_7ScaleInE1ELSQ_1EEEEEENS4_6LayoutINS5_IJNSA_ILi2EEESB_SB_EEENS5_IJSB_NSA_ILi0EEESW_EEEEENS5_IJNS4_10UnderscoreESZ_SZ_EEEEENS4_13SM90_TMA_LOADENS4_14ComposedLayoutINS4_7SwizzleILi3ELi4ELi3EEENS4_18smem_ptr_flag_bitsILi8EEENST_INS5_IJNSA_ILi8EEESH_EEENS5_IJSH_SB_EEEEEEEvNS4_8identityES12_S1C_vS1D_EENS_8epilogue10collective6detail29Sm90TmaWarpSpecializedAdapterINS1G_15DefaultEpilogueISJ_SK_SK_NS1F_6thread17LinearCombinationISJ_Li1EffLNS1K_9ScaleType4KindE0ELNS_15FloatRoundStyleE2ESJ_EENS1_15EpilogueDefaultEEEEEvvEEEEvNT_6ParamsE,"aw",@nobits
	.sectionflags	@""
	.align	16
	.zero		1024


//--------------------- .nv.shared.reserved.0     --------------------------
	.section	.nv.shared.reserved.0,"aw",@nobits
	.weak		__nv_reservedSMEM_offset_0_alias
	.size		__nv_reservedSMEM_offset_0_alias, 0, 0
	.other		__nv_reservedSMEM_offset_0_alias,@"STO_CUDA_RESERVED_SHARED STV_DEFAULT"
__nv_reservedSMEM_offset_0_alias:
	.zero		0


//--------------------- .nv.global                --------------------------
	.section	.nv.global,"aw",@nobits
.nv.global:
	.type		_ZN39_INTERNAL_0bb00f15_4_k_cu_88b378a1_66454cute1_E,@object
	.size		_ZN39_INTERNAL_0bb00f15_4_k_cu_88b378a1_66454cute1_E,(_ZN39_INTERNAL_0bb00f15_4_k_cu_88b378a1_66454cuda3std3__45__cpo6cbeginE - _ZN39_INTERNAL_0bb00f15_4_k_cu_88b378a1_66454cute1_E)
_ZN39_INTERNAL_0bb00f15_4_k_cu_88b378a1_66454cute1_E:
	.zero		1
	.type		_ZN39_INTERNAL_0bb00f15_4_k_cu_88b378a1_66454cuda3std3__45__cpo6cbeginE,@object
	.size		_ZN39_INTERNAL_0bb00f15_4_k_cu_88b378a1_66454cuda3std3__45__cpo6cbeginE,(_ZN39_INTERNAL_0bb00f15_4_k_cu_88b378a1_66454cuda3std3__48in_placeE - _ZN39_INTERNAL_0bb00f15_4_k_cu_88b378a1_66454cuda3std3__45__cpo6cbeginE)
_ZN39_INTERNAL_0bb00f15_4_k_cu_88b378a1_66454cuda3std3__45__cpo6cbeginE:
	.zero		1
	.type		_ZN39_INTERNAL_0bb00f15_4_k_cu_88b378a1_66454cuda3std3__48in_placeE,@object
	.size		_ZN39_INTERNAL_0bb00f15_4_k_cu_88b378a1_66454cuda3std3__48in_placeE,(_ZN39_INTERNAL_0bb00f15_4_k_cu_88b378a1_66454cuda3std6ranges3__45__cpo9iter_moveE - _ZN39_INTERNAL_0bb00f15_4_k_cu_88b378a1_66454cuda3std3__48in_placeE)
_ZN39_INTERNAL_0bb00f15_4_k_cu_88b378a1_66454cuda3std3__48in_placeE:
	.zero		1
	.type		_ZN39_INTERNAL_0bb00f15_4_k_cu_88b378a1_66454cuda3std6ranges3__45__cpo9iter_moveE,@object
	.size		_ZN39_INTERNAL_0bb00f15_4_k_cu_88b378a1_66454cuda3std6ranges3__45__cpo9iter_moveE,(_ZN39_INTERNAL_0bb00f15_4_k_cu_88b378a1_66454cuda3std3__45__cpo5beginE - _ZN39_INTERNAL_0bb00f15_4_k_cu_88b378a1_66454cuda3std6ranges3__45__cpo9iter_moveE)
_ZN39_INTERNAL_0bb00f15_4_k_cu_88b378a1_66454cuda3std6ranges3__45__cpo9iter_moveE:
	.zero		1
	.type		_ZN39_INTERNAL_0bb00f15_4_k_cu_88b378a1_66454cuda3std3__45__cpo5beginE,@object
	.size		_ZN39_INTERNAL_0bb00f15_4_k_cu_88b378a1_66454cuda3std3__45__cpo5beginE,(_ZN39_INTERNAL_0bb00f15_4_k_cu_88b378a1_66454cuda3std3__441_GLOBAL__N__0bb00f15_4_k_cu_88b378a1_66456ignoreE - _ZN39_INTERNAL_0bb00f15_4_k_cu_88b378a1_66454cuda3std3__45__cpo5beginE)
_ZN39_INTERNAL_0bb00f15_4_k_cu_88b378a1_66454cuda3std3__45__cpo5beginE:
	.zero		1
	.type		_ZN39_INTERNAL_0bb00f15_4_k_cu_88b378a1_66454cuda3std3__441_GLOBAL__N__0bb00f15_4_k_cu_88b378a1_66456ignoreE,@object
	.size		_ZN39_INTERNAL_0bb00f15_4_k_cu_88b378a1_66454cuda3std3__441_GLOBAL__N__0bb00f15_4_k_cu_88b378a1_66456ignoreE,(_ZN39_INTERNAL_0bb00f15_4_k_cu_88b378a1_66454cute7productE - _ZN39_INTERNAL_0bb00f15_4_k_cu_88b378a1_66454cuda3std3__441_GLOBAL__N__0bb00f15_4_k_cu_88b378a1_66456ignoreE)
_ZN39_INTERNAL_0bb00f15_4_k_cu_88b378a1_66454cuda3std3__441_GLOBAL__N__0bb00f15_4_k_cu_88b378a1_66456ignoreE:
	.zero		1
	.type		_ZN39_INTERNAL_0bb00f15_4_k_cu_88b378a1_66454cute7productE,@object
	.size		_ZN39_INTERNAL_0bb00f15_4_k_cu_88b378a1_66454cute7productE,(_ZN39_INTERNAL_0bb00f15_4_k_cu_88b378a1_66454cuda3std3__45__cpo3endE - _ZN39_INTERNAL_0bb00f15_4_k_cu_88b378a1_66454cute7productE)
_ZN39_INTERNAL_0bb00f15_4_k_cu_88b378a1_66454cute7productE:
	.zero		1
	.type		_ZN39_INTERNAL_0bb00f15_4_k_cu_88b378a1_66454cuda3std3__45__cpo3endE,@object
	.size		_ZN39_INTERNAL_0bb00f15_4_k_cu_88b378a1_66454cuda3std3__45__cpo3endE,(_ZN39_INTERNAL_0bb00f15_4_k_cu_88b378a1_66454cuda3std3__419piecewise_constructE - _ZN39_INTERNAL_0bb00f15_4_k_cu_88b378a1_66454cuda3std3__45__cpo3endE)
_ZN39_INTERNAL_0bb00f15_4_k_cu_88b378a1_66454cuda3std3__45__cpo3endE:
	.zero		1
	.type		_ZN39_INTERNAL_0bb00f15_4_k_cu_88b378a1_66454cuda3std3__419piecewise_constructE,@object
	.size		_ZN39_INTERNAL_0bb00f15_4_k_cu_88b378a1_66454cuda3std3__419piecewise_constructE,(_ZN39_INTERNAL_0bb00f15_4_k_cu_88b378a1_66454cuda3std3__45__cpo4cendE - _ZN39_INTERNAL_0bb00f15_4_k_cu_88b378a1_66454cuda3std3__419piecewise_constructE)
_ZN39_INTERNAL_0bb00f15_4_k_cu_88b378a1_66454cuda3std3__419piecewise_constructE:
	.zero		1
	.type		_ZN39_INTERNAL_0bb00f15_4_k_cu_88b378a1_66454cuda3std3__45__cpo4cendE,@object
	.size		_ZN39_INTERNAL_0bb00f15_4_k_cu_88b378a1_66454cuda3std3__45__cpo4cendE,(_ZN39_INTERNAL_0bb00f15_4_k_cu_88b378a1_66454cuda3std6ranges3__45__cpo4swapE - _ZN39_INTERNAL_0bb00f15_4_k_cu_88b378a1_66454cuda3std3__45__cpo4cendE)
_ZN39_INTERNAL_0bb00f15_4_k_cu_88b378a1_66454cuda3std3__45__cpo4cendE:
	.zero		1
	.type		_ZN39_INTERNAL_0bb00f15_4_k_cu_88b378a1_66454cuda3std6ranges3__45__cpo4swapE,@object
	.size		_ZN39_INTERNAL_0bb00f15_4_k_cu_88b378a1_66454cuda3std6ranges3__45__cpo4swapE,(.L_7 - _ZN39_INTERNAL_0bb00f15_4_k_cu_88b378a1_66454cuda3std6ranges3__45__cpo4swapE)
_ZN39_INTERNAL_0bb00f15_4_k_cu_88b378a1_66454cuda3std6ranges3__45__cpo4swapE:
	.zero		1
.L_7:


//--------------------- .nv.constant0._ZN7cutlass13device_kernelINS_4gemm6kernel13GemmUniversalIN4cute5tupleIJiiiiEEENS1_10collective13CollectiveMmaINS1_37MainloopSm90TmaGmmaWarpSpecializedFP8ILi5ENS5_IJNS4_1CILi1EEESB_SB_EEENS1_35KernelTmaWarpSpecializedCooperativeEEENS5_IJNSA_ILi256EEENSA_ILi48EEENSA_ILi128EEEEEENS_12float_e4m3_tENS5_IJlSB_lEEESJ_SK_NS4_8TiledMMAINS4_8MMA_AtomIJNS4_4SM904GMMA30MMA_64x16x32_F32E4M3E4M3_SS_TNILNSO_7ScaleInE1ELSQ_1EEEEEENS4_6LayoutINS5_IJNSA_ILi2EEESB_SB_EEENS5_IJSB_NSA_ILi0EEESW_EEEEENS5_IJNS4_10UnderscoreESZ_SZ_EEEEENS4_13SM90_TMA_LOADENS4_14ComposedLayoutINS4_7SwizzleILi3ELi4ELi3EEENS4_18smem_ptr_flag_bitsILi8EEENST_INS5_IJNSA_ILi8EEESH_EEENS5_IJSH_SB_EEEEEEEvNS4_8identityES12_S1C_vS1D_EENS_8epilogue10collective6detail29Sm90TmaWarpSpecializedAdapterINS1G_15DefaultEpilogueISJ_SK_SK_NS1F_6thread17LinearCombinationISJ_Li1EffLNS1K_9ScaleType4KindE0ELNS_15FloatRoundStyleE2ESJ_EENS1_15EpilogueDefaultEEEEEvvEEEEvNT_6ParamsE --------------------------
	.section	.nv.constant0._ZN7cutlass13device_kernelINS_4gemm6kernel13GemmUniversalIN4cute5tupleIJiiiiEEENS1_10collective13CollectiveMmaINS1_37MainloopSm90TmaGmmaWarpSpecializedFP8ILi5ENS5_IJNS4_1CILi1EEESB_SB_EEENS1_35KernelTmaWarpSpecializedCooperativeEEENS5_IJNSA_ILi256EEENSA_ILi48EEENSA_ILi128EEEEEENS_12float_e4m3_tENS5_IJlSB_lEEESJ_SK_NS4_8TiledMMAINS4_8MMA_AtomIJNS4_4SM904GMMA30MMA_64x16x32_F32E4M3E4M3_SS_TNILNSO_7ScaleInE1ELSQ_1EEEEEENS4_6LayoutINS5_IJNSA_ILi2EEESB_SB_EEENS5_IJSB_NSA_ILi0EEESW_EEEEENS5_IJNS4_10UnderscoreESZ_SZ_EEEEENS4_13SM90_TMA_LOADENS4_14ComposedLayoutINS4_7SwizzleILi3ELi4ELi3EEENS4_18smem_ptr_flag_bitsILi8EEENST_INS5_IJNSA_ILi8EEESH_EEENS5_IJSH_SB_EEEEEEEvNS4_8identityES12_S1C_vS1D_EENS_8epilogue10collective6detail29Sm90TmaWarpSpecializedAdapterINS1G_15DefaultEpilogueISJ_SK_SK_NS1F_6thread17LinearCombinationISJ_Li1EffLNS1K_9ScaleType4KindE0ELNS_15FloatRoundStyleE2ESJ_EENS1_15EpilogueDefaultEEEEEvvEEEEvNT_6ParamsE,"a",@progbits
	.sectionflags	@""
	.align	4
.nv.constant0._ZN7cutlass13device_kernelINS_4gemm6kernel13GemmUniversalIN4cute5tupleIJiiiiEEENS1_10collective13CollectiveMmaINS1_37MainloopSm90TmaGmmaWarpSpecializedFP8ILi5ENS5_IJNS4_1CILi1EEESB_SB_EEENS1_35KernelTmaWarpSpecializedCooperativeEEENS5_IJNSA_ILi256EEENSA_ILi48EEENSA_ILi128EEEEEENS_12float_e4m3_tENS5_IJlSB_lEEESJ_SK_NS4_8TiledMMAINS4_8MMA_AtomIJNS4_4SM904GMMA30MMA_64x16x32_F32E4M3E4M3_SS_TNILNSO_7ScaleInE1ELSQ_1EEEEEENS4_6LayoutINS5_IJNSA_ILi2EEESB_SB_EEENS5_IJSB_NSA_ILi0EEESW_EEEEENS5_IJNS4_10UnderscoreESZ_SZ_EEEEENS4_13SM90_TMA_LOADENS4_14ComposedLayoutINS4_7SwizzleILi3ELi4ELi3EEENS4_18smem_ptr_flag_bitsILi8EEENST_INS5_IJNSA_ILi8EEESH_EEENS5_IJSH_SB_EEEEEEEvNS4_8identityES12_S1C_vS1D_EENS_8epilogue10collective6detail29Sm90TmaWarpSpecializedAdapterINS1G_15DefaultEpilogueISJ_SK_SK_NS1F_6thread17LinearCombinationISJ_Li1EffLNS1K_9ScaleType4KindE0ELNS_15FloatRoundStyleE2ESJ_EENS1_15EpilogueDefaultEEEEEvvEEEEvNT_6ParamsE:
	.zero		1664


//--------------------- SYMBOLS --------------------------

	.type		.nv.reservedSmem.offset0,@object
	.size		.nv.reservedSmem.offset0,0x4
